//
// Generated by NVIDIA NVVM Compiler
//
// Compiler Build ID: CL-36424714
// Cuda compilation tools, release 13.0, V13.0.88
// Based on NVVM 20.0.0
//

.version 9.0
.target sm_100
.address_size 64

	// .globl	_Z13RMSNormKernelP6__halfS0_S0_
// _ZZ13RMSNormKernelP6__halfS0_S0_E9reduction has been demoted
// _ZZ13RMSNormKernelP6__halfS0_S0_E17cluster_local_sum has been demoted

.visible .entry _Z13RMSNormKernelP6__halfS0_S0_(
	.param .u64 .ptr .align 1 _Z13RMSNormKernelP6__halfS0_S0__param_0,
	.param .u64 .ptr .align 1 _Z13RMSNormKernelP6__halfS0_S0__param_1,
	.param .u64 .ptr .align 1 _Z13RMSNormKernelP6__halfS0_S0__param_2
)
.explicitcluster
.reqnctapercluster 2, 1, 1
{
	.reg .pred 	%p<33>;
	.reg .b16 	%rs<41>;
	.reg .b32 	%r<123>;
	.reg .b32 	%f<119>;
	.reg .b64 	%rd<46>;
	// demoted variable
	.shared .align 4 .b8 _ZZ13RMSNormKernelP6__halfS0_S0_E9reduction[64];
	// demoted variable
	.shared .align 4 .f32 _ZZ13RMSNormKernelP6__halfS0_S0_E17cluster_local_sum;
	ld.param.u64 	%rd14, [_Z13RMSNormKernelP6__halfS0_S0__param_0];
	ld.param.u64 	%rd15, [_Z13RMSNormKernelP6__halfS0_S0__param_1];
	ld.param.u64 	%rd16, [_Z13RMSNormKernelP6__halfS0_S0__param_2];
	mov.u32 	%r35, %clusterid.x;
	mov.u32 	%r36, %clusterid.y;
	mov.u32 	%r37, %clusterid.z;
	mov.u32 	%r38, %nclusterid.x;
	mov.u32 	%r39, %nclusterid.y;
	mad.lo.s32 	%r40, %r37, %r39, %r36;
	mad.lo.s32 	%r1, %r40, %r38, %r35;
	mov.u32 	%r2, %cluster_ctarank;
	mov.u32 	%r41, %tid.x;
	mov.u32 	%r42, %tid.y;
	mov.u32 	%r43, %tid.z;
	mov.u32 	%r44, %ntid.x;
	mov.u32 	%r45, %ntid.y;
	mad.lo.s32 	%r46, %r43, %r45, %r42;
	mad.lo.s32 	%r3, %r46, %r44, %r41;
	shl.b32 	%r4, %r2, 12;
	shl.b32 	%r5, %r3, 3;
	setp.gt.u32 	%p1, %r3, 511;
	mov.f32 	%f108, 0f00000000;
	@%p1 bra 	$L__BB0_2;
	cvta.to.global.u64 	%rd17, %rd15;
	shl.b32 	%r47, %r1, 13;
	add.s32 	%r48, %r47, %r4;
	add.s32 	%r49, %r48, %r5;
	mul.wide.u32 	%rd18, %r49, 2;
	add.s64 	%rd19, %rd17, %rd18;
	ld.global.v4.u32 	{%r113, %r114, %r115, %r116}, [%rd19];
	mov.b32 	{%rs9, %rs10}, %r113;
	// begin inline asm
	{  cvt.f32.f16 %f26, %rs9;}

	// end inline asm
	fma.rn.f32 	%f34, %f26, %f26, 0f00000000;
	// begin inline asm
	{  cvt.f32.f16 %f27, %rs10;}

	// end inline asm
	fma.rn.f32 	%f35, %f27, %f27, %f34;
	mov.b32 	{%rs11, %rs12}, %r114;
	// begin inline asm
	{  cvt.f32.f16 %f28, %rs11;}

	// end inline asm
	fma.rn.f32 	%f36, %f28, %f28, %f35;
	// begin inline asm
	{  cvt.f32.f16 %f29, %rs12;}

	// end inline asm
	fma.rn.f32 	%f37, %f29, %f29, %f36;
	mov.b32 	{%rs13, %rs14}, %r115;
	// begin inline asm
	{  cvt.f32.f16 %f30, %rs13;}

	// end inline asm
	fma.rn.f32 	%f38, %f30, %f30, %f37;
	// begin inline asm
	{  cvt.f32.f16 %f31, %rs14;}

	// end inline asm
	fma.rn.f32 	%f39, %f31, %f31, %f38;
	mov.b32 	{%rs15, %rs16}, %r116;
	// begin inline asm
	{  cvt.f32.f16 %f32, %rs15;}

	// end inline asm
	fma.rn.f32 	%f40, %f32, %f32, %f39;
	// begin inline asm
	{  cvt.f32.f16 %f33, %rs16;}

	// end inline asm
	fma.rn.f32 	%f108, %f33, %f33, %f40;
$L__BB0_2:
	mov.b32 	%r50, %f108;
	mov.b32 	{%rs2, %rs1}, %r116;
	mov.b32 	{%rs4, %rs3}, %r115;
	mov.b32 	{%rs6, %rs5}, %r114;
	mov.b32 	{%rs8, %rs7}, %r113;
	shfl.sync.down.b32	%r51|%p2, %r50, 16, 31, -1;
	mov.b32 	%f41, %r51;
	add.f32 	%f42, %f108, %f41;
	mov.b32 	%r52, %f42;
	shfl.sync.down.b32	%r53|%p3, %r52, 8, 31, -1;
	mov.b32 	%f43, %r53;
	add.f32 	%f44, %f42, %f43;
	mov.b32 	%r54, %f44;
	shfl.sync.down.b32	%r55|%p4, %r54, 4, 31, -1;
	mov.b32 	%f45, %r55;
	add.f32 	%f46, %f44, %f45;
	mov.b32 	%r56, %f46;
	shfl.sync.down.b32	%r57|%p5, %r56, 2, 31, -1;
	mov.b32 	%f47, %r57;
	add.f32 	%f48, %f46, %f47;
	mov.b32 	%r58, %f48;
	shfl.sync.down.b32	%r59|%p6, %r58, 1, 31, -1;
	mov.b32 	%f49, %r59;
	add.f32 	%f109, %f48, %f49;
	and.b32  	%r60, %r3, 31;
	setp.ne.s32 	%p7, %r60, 0;
	@%p7 bra 	$L__BB0_4;
	shr.u32 	%r61, %r3, 3;
	and.b32  	%r62, %r61, 536870908;
	mov.u32 	%r63, _ZZ13RMSNormKernelP6__halfS0_S0_E9reduction;
	add.s32 	%r64, %r63, %r62;
	st.shared.f32 	[%r64], %f109;
$L__BB0_4:
	barrier.sync 	0;
	setp.gt.u32 	%p8, %r3, 15;
	@%p8 bra 	$L__BB0_6;
	shl.b32 	%r65, %r3, 2;
	mov.u32 	%r66, _ZZ13RMSNormKernelP6__halfS0_S0_E9reduction;
	add.s32 	%r67, %r66, %r65;
	ld.shared.f32 	%f109, [%r67];
$L__BB0_6:
	mov.b32 	%r68, %f109;
	shfl.sync.down.b32	%r69|%p9, %r68, 8, 31, -1;
	mov.b32 	%f50, %r69;
	add.f32 	%f51, %f109, %f50;
	mov.b32 	%r70, %f51;
	shfl.sync.down.b32	%r71|%p10, %r70, 4, 31, -1;
	mov.b32 	%f52, %r71;
	add.f32 	%f53, %f51, %f52;
	mov.b32 	%r72, %f53;
	shfl.sync.down.b32	%r73|%p11, %r72, 2, 31, -1;
	mov.b32 	%f54, %r73;
	add.f32 	%f55, %f53, %f54;
	mov.b32 	%r74, %f55;
	shfl.sync.down.b32	%r75|%p12, %r74, 1, 31, -1;
	mov.b32 	%f56, %r75;
	add.f32 	%f111, %f55, %f56;
	setp.ne.s32 	%p13, %r3, 0;
	@%p13 bra 	$L__BB0_8;
	st.shared.f32 	[_ZZ13RMSNormKernelP6__halfS0_S0_E17cluster_local_sum], %f111;
$L__BB0_8:
	barrier.sync 	0;
	mov.u32 	%r14, %cluster_nctarank;
	setp.lt.u32 	%p14, %r14, 2;
	@%p14 bra 	$L__BB0_36;
	add.s32 	%r15, %r14, -1;
	add.s32 	%r77, %r14, -2;
	and.b32  	%r16, %r15, 3;
	setp.lt.u32 	%p15, %r77, 3;
	mov.b32 	%r120, 1;
	@%p15 bra 	$L__BB0_29;
	add.s32 	%r118, %r2, 2;
	and.b32  	%r79, %r15, -4;
	neg.s32 	%r119, %r79;
	mov.b32 	%r117, 2;
$L__BB0_11:
	setp.ne.s32 	%p16, %r3, 0;
	@%p16 bra 	$L__BB0_13;
	ld.shared.f32 	%f111, [_ZZ13RMSNormKernelP6__halfS0_S0_E17cluster_local_sum];
	mov.u32 	%r80, _ZZ13RMSNormKernelP6__halfS0_S0_E17cluster_local_sum;
	add.s32 	%r81, %r118, -1;
	rem.u32 	%r82, %r81, %r14;
	cvt.u64.u32 	%rd22, %r80;
	cvta.shared.u64 	%rd23, %rd22;
	mapa.u64	%rd39, %rd23, %r82;
$L__BB0_13:
	setp.ne.s32 	%p17, %r3, 0;
	barrier.cluster.arrive;
	barrier.cluster.wait;
	@%p17 bra 	$L__BB0_15;
	atom.add.f32 	%f57, [%rd39], %f111;
$L__BB0_15:
	setp.ne.s32 	%p18, %r3, 0;
	barrier.cluster.arrive;
	barrier.cluster.wait;
	@%p18 bra 	$L__BB0_17;
	ld.shared.f32 	%f111, [_ZZ13RMSNormKernelP6__halfS0_S0_E17cluster_local_sum];
	mov.u32 	%r83, _ZZ13RMSNormKernelP6__halfS0_S0_E17cluster_local_sum;
	rem.u32 	%r84, %r118, %r14;
	cvt.u64.u32 	%rd24, %r83;
	cvta.shared.u64 	%rd25, %rd24;
	mapa.u64	%rd39, %rd25, %r84;
$L__BB0_17:
	setp.ne.s32 	%p19, %r3, 0;
	barrier.cluster.arrive;
	barrier.cluster.wait;
	@%p19 bra 	$L__BB0_19;
	atom.add.f32 	%f58, [%rd39], %f111;
$L__BB0_19:
	setp.ne.s32 	%p20, %r3, 0;
	barrier.cluster.arrive;
	barrier.cluster.wait;
	@%p20 bra 	$L__BB0_21;
	ld.shared.f32 	%f111, [_ZZ13RMSNormKernelP6__halfS0_S0_E17cluster_local_sum];
	mov.u32 	%r85, _ZZ13RMSNormKernelP6__halfS0_S0_E17cluster_local_sum;
	add.s32 	%r86, %r118, 1;
	rem.u32 	%r87, %r86, %r14;
	cvt.u64.u32 	%rd26, %r85;
	cvta.shared.u64 	%rd27, %rd26;
	mapa.u64	%rd39, %rd27, %r87;
$L__BB0_21:
	setp.ne.s32 	%p21, %r3, 0;
	barrier.cluster.arrive;
	barrier.cluster.wait;
	@%p21 bra 	$L__BB0_23;
	atom.add.f32 	%f59, [%rd39], %f111;
$L__BB0_23:
	setp.ne.s32 	%p22, %r3, 0;
	barrier.cluster.arrive;
	barrier.cluster.wait;
	@%p22 bra 	$L__BB0_25;
	ld.shared.f32 	%f111, [_ZZ13RMSNormKernelP6__halfS0_S0_E17cluster_local_sum];
	mov.u32 	%r88, _ZZ13RMSNormKernelP6__halfS0_S0_E17cluster_local_sum;
	add.s32 	%r89, %r118, 2;
	rem.u32 	%r90, %r89, %r14;
	cvt.u64.u32 	%rd28, %r88;
	cvta.shared.u64 	%rd29, %rd28;
	mapa.u64	%rd39, %rd29, %r90;
$L__BB0_25:
	setp.ne.s32 	%p23, %r3, 0;
	barrier.cluster.arrive;
	barrier.cluster.wait;
	@%p23 bra 	$L__BB0_27;
	atom.add.f32 	%f60, [%rd39], %f111;
$L__BB0_27:
	barrier.cluster.arrive;
	barrier.cluster.wait;
	add.s32 	%r119, %r119, 4;
	add.s32 	%r118, %r118, 4;
	add.s32 	%r117, %r117, 4;
	setp.ne.s32 	%p24, %r119, 0;
	@%p24 bra 	$L__BB0_11;
	add.s32 	%r120, %r117, -1;
$L__BB0_29:
	setp.eq.s32 	%p25, %r16, 0;
	@%p25 bra 	$L__BB0_36;
	add.s32 	%r122, %r2, %r120;
	neg.s32 	%r121, %r16;
$L__BB0_31:
	.pragma "nounroll";
	setp.ne.s32 	%p26, %r3, 0;
	@%p26 bra 	$L__BB0_33;
	ld.shared.f32 	%f111, [_ZZ13RMSNormKernelP6__halfS0_S0_E17cluster_local_sum];
	mov.u32 	%r91, _ZZ13RMSNormKernelP6__halfS0_S0_E17cluster_local_sum;
	rem.u32 	%r92, %r122, %r14;
	cvt.u64.u32 	%rd30, %r91;
	cvta.shared.u64 	%rd31, %rd30;
	mapa.u64	%rd39, %rd31, %r92;
$L__BB0_33:
	setp.ne.s32 	%p27, %r3, 0;
	barrier.cluster.arrive;
	barrier.cluster.wait;
	@%p27 bra 	$L__BB0_35;
	atom.add.f32 	%f61, [%rd39], %f111;
$L__BB0_35:
	barrier.cluster.arrive;
	barrier.cluster.wait;
	add.s32 	%r122, %r122, 1;
	add.s32 	%r121, %r121, 1;
	setp.ne.s32 	%p28, %r121, 0;
	@%p28 bra 	$L__BB0_31;
$L__BB0_36:
	ld.shared.f32 	%f62, [_ZZ13RMSNormKernelP6__halfS0_S0_E17cluster_local_sum];
	fma.rn.f32 	%f63, %f62, 0f39000000, 0f358637BD;
	abs.f32 	%f20, %f63;
	setp.lt.f32 	%p29, %f20, 0f00800000;
	mul.f32 	%f64, %f63, 0f4B800000;
	selp.f32 	%f21, %f64, %f63, %p29;
	mov.b32 	%r33, %f21;
	add.s32 	%r93, %r33, -8388608;
	setp.gt.u32 	%p30, %r93, 2130706431;
	@%p30 bra 	$L__BB0_38;
	setp.lt.f32 	%p31, %f20, 0f00800000;
	and.b32  	%r94, %r33, 16777215;
	or.b32  	%r95, %r94, 1056964608;
	mov.b32 	%f65, %r95;
	sub.s32 	%r96, %r95, %r33;
	add.s32 	%r97, %r96, 201326592;
	selp.b32 	%r98, %r97, %r96, %p31;
	rsqrt.approx.ftz.f32 	%f66, %f65;
	mul.f32 	%f67, %f66, %f66;
	neg.f32 	%f68, %f67;
	fma.rn.f32 	%f69, %f66, %f66, %f68;
	neg.f32 	%f70, %f65;
	fma.rn.f32 	%f71, %f67, %f70, 0f3F800000;
	fma.rn.f32 	%f72, %f69, %f70, %f71;
	fma.rn.f32 	%f73, %f72, 0f3EC00000, 0f3F000000;
	mul.f32 	%f74, %f66, %f72;
	fma.rn.f32 	%f75, %f73, %f74, %f66;
	shr.s32 	%r99, %r98, 1;
	mov.b32 	%r100, %f75;
	add.s32 	%r101, %r99, %r100;
	mov.b32 	%f118, %r101;
	bra.uni 	$L__BB0_39;
$L__BB0_38:
	rsqrt.approx.ftz.f32 	%f118, %f21;
$L__BB0_39:
	setp.gt.u32 	%p32, %r3, 511;
	@%p32 bra 	$L__BB0_41;
	shl.b32 	%r102, %r1, 13;
	add.s32 	%r103, %r4, %r5;
	cvta.to.global.u64 	%rd32, %rd16;
	mul.wide.u32 	%rd33, %r103, 2;
	add.s64 	%rd34, %rd32, %rd33;
	ld.global.v4.u32 	{%r104, %r105, %r106, %r107}, [%rd34];
	// begin inline asm
	{  cvt.f32.f16 %f76, %rs8;}

	// end inline asm
	mul.f32 	%f100, %f118, %f76;
	mov.b32 	{%rs18, %rs21}, %r104;
	// begin inline asm
	{  cvt.f32.f16 %f77, %rs18;}

	// end inline asm
	mul.f32 	%f78, %f100, %f77;
	// begin inline asm
	{  cvt.rn.f16.f32 %rs19, %f78;}

	// end inline asm
	// begin inline asm
	{  cvt.f32.f16 %f79, %rs7;}

	// end inline asm
	mul.f32 	%f101, %f118, %f79;
	// begin inline asm
	{  cvt.f32.f16 %f80, %rs21;}

	// end inline asm
	mul.f32 	%f81, %f101, %f80;
	// begin inline asm
	{  cvt.rn.f16.f32 %rs22, %f81;}

	// end inline asm
	// begin inline asm
	{  cvt.f32.f16 %f82, %rs6;}

	// end inline asm
	mul.f32 	%f102, %f118, %f82;
	mov.b32 	{%rs24, %rs27}, %r105;
	// begin inline asm
	{  cvt.f32.f16 %f83, %rs24;}

	// end inline asm
	mul.f32 	%f84, %f102, %f83;
	// begin inline asm
	{  cvt.rn.f16.f32 %rs25, %f84;}

	// end inline asm
	// begin inline asm
	{  cvt.f32.f16 %f85, %rs5;}

	// end inline asm
	mul.f32 	%f103, %f118, %f85;
	// begin inline asm
	{  cvt.f32.f16 %f86, %rs27;}

	// end inline asm
	mul.f32 	%f87, %f103, %f86;
	// begin inline asm
	{  cvt.rn.f16.f32 %rs28, %f87;}

	// end inline asm
	// begin inline asm
	{  cvt.f32.f16 %f88, %rs4;}

	// end inline asm
	mul.f32 	%f104, %f118, %f88;
	mov.b32 	{%rs30, %rs33}, %r106;
	// begin inline asm
	{  cvt.f32.f16 %f89, %rs30;}

	// end inline asm
	mul.f32 	%f90, %f104, %f89;
	// begin inline asm
	{  cvt.rn.f16.f32 %rs31, %f90;}

	// end inline asm
	// begin inline asm
	{  cvt.f32.f16 %f91, %rs3;}

	// end inline asm
	mul.f32 	%f105, %f118, %f91;
	// begin inline asm
	{  cvt.f32.f16 %f92, %rs33;}

	// end inline asm
	mul.f32 	%f93, %f105, %f92;
	// begin inline asm
	{  cvt.rn.f16.f32 %rs34, %f93;}

	// end inline asm
	// begin inline asm
	{  cvt.f32.f16 %f94, %rs2;}

	// end inline asm
	mul.f32 	%f106, %f118, %f94;
	mov.b32 	{%rs36, %rs39}, %r107;
	// begin inline asm
	{  cvt.f32.f16 %f95, %rs36;}

	// end inline asm
	mul.f32 	%f96, %f106, %f95;
	// begin inline asm
	{  cvt.rn.f16.f32 %rs37, %f96;}

	// end inline asm
	// begin inline asm
	{  cvt.f32.f16 %f97, %rs1;}

	// end inline asm
	mul.f32 	%f107, %f118, %f97;
	// begin inline asm
	{  cvt.f32.f16 %f98, %rs39;}

	// end inline asm
	mul.f32 	%f99, %f107, %f98;
	// begin inline asm
	{  cvt.rn.f16.f32 %rs40, %f99;}

	// end inline asm
	add.s32 	%r108, %r103, %r102;
	cvta.to.global.u64 	%rd35, %rd14;
	mul.wide.u32 	%rd36, %r108, 2;
	add.s64 	%rd37, %rd35, %rd36;
	mov.b32 	%r109, {%rs37, %rs40};
	mov.b32 	%r110, {%rs31, %rs34};
	mov.b32 	%r111, {%rs25, %rs28};
	mov.b32 	%r112, {%rs19, %rs22};
	st.global.v4.u32 	[%rd37], {%r112, %r111, %r110, %r109};
$L__BB0_41:
	ret;

}


// ===== COMPILED SASS (sm_100) =====

	.target	sm_100

	.elftype	@"ET_EXEC"


//--------------------- .note.nv.tkinfo           --------------------------
	.section	.note.nv.tkinfo,"",@"SHT_NOTE"
	.sectionflags	@"SHF_NOTE_NV_TKINFO"
	.tkinfo
        /*0018*/ 	.word	0x00000002
        /*0030*/ 	.string	""
        /*0030*/ 	.string	"ptxas"
        /*0030*/ 	.string	"Cuda compilation tools, release 13.0, V13.0.88"
        /*0030*/ 	.string	"Build cuda_13.0.r13.0/compiler.36424714_0"
        /*0030*/ 	.string	"-arch sm_100 -m 64 "



//--------------------- .note.nv.cuinfo           --------------------------
	.section	.note.nv.cuinfo,"",@"SHT_NOTE"
	.sectionflags	@"SHF_NOTE_NV_CUINFO"
        /*0018*/ 	.short	0x0002
        /*001a*/ 	.short	0x0064
        /*001c*/ 	.short	0x0082
	.zero		2


//--------------------- .nv.info                  --------------------------
	.section	.nv.info,"",@"SHT_CUDA_INFO"
	.align	4


	//----- nvinfo : EIATTR_REGCOUNT
	.align		4
        /*0000*/ 	.byte	0x04, 0x2f
        /*0002*/ 	.short	(.L_1 - .L_0)
	.align		4
.L_0:
        /*0004*/ 	.word	index@(_Z13RMSNormKernelP6__halfS0_S0_)
        /*0008*/ 	.word	0x0000001e


	//----- nvinfo : EIATTR_FRAME_SIZE
	.align		4
.L_1:
        /*000c*/ 	.byte	0x04, 0x11
        /*000e*/ 	.short	(.L_3 - .L_2)
	.align		4
.L_2:
        /*0010*/ 	.word	index@(_Z13RMSNormKernelP6__halfS0_S0_)
        /*0014*/ 	.word	0x00000000


	//----- nvinfo : EIATTR_MIN_STACK_SIZE
	.align		4
.L_3:
        /*0018*/ 	.byte	0x04, 0x12
        /*001a*/ 	.short	(.L_5 - .L_4)
	.align		4
.L_4:
        /*001c*/ 	.word	index@(_Z13RMSNormKernelP6__halfS0_S0_)
        /*0020*/ 	.word	0x00000000
.L_5:


//--------------------- .nv.compat                --------------------------
	.section	.nv.compat,"",@"SHT_CUDA_COMPAT_INFO"
	.align	4
        /*0000*/ 	.byte	0x02, 0x09, 0x00, 0x00, 0x02, 0x02, 0x01, 0x00, 0x02, 0x05, 0x05, 0x00, 0x03, 0x07, 0x01, 0x01
        /*0010*/ 	.byte	0x02, 0x03, 0x00, 0x00, 0x02, 0x06, 0x01, 0x00, 0x04, 0x0b, 0x08, 0x00, 0x01, 0x00, 0x00, 0x00
        /*0020*/ 	.byte	0x00, 0x00, 0x00, 0x00


//--------------------- .nv.info._Z13RMSNormKernelP6__halfS0_S0_ --------------------------
	.section	.nv.info._Z13RMSNormKernelP6__halfS0_S0_,"",@"SHT_CUDA_INFO"
	.sectionflags	@""
	.align	4


	//----- nvinfo : EIATTR_CUDA_API_VERSION
	.align		4
        /*0000*/ 	.byte	0x04, 0x37
        /*0002*/ 	.short	(.L_7 - .L_6)
.L_6:
        /*0004*/ 	.word	0x00000082


	//----- nvinfo : EIATTR_KPARAM_INFO
	.align		4
.L_7:
        /*0008*/ 	.byte	0x04, 0x17
        /*000a*/ 	.short	(.L_9 - .L_8)
.L_8:
        /*000c*/ 	.word	0x00000000
        /*0010*/ 	.short	0x0002
        /*0012*/ 	.short	0x0010
        /*0014*/ 	.byte	0x00, 0xf5, 0x21, 0x00


	//----- nvinfo : EIATTR_KPARAM_INFO
	.align		4
.L_9:
        /*0018*/ 	.byte	0x04, 0x17
        /*001a*/ 	.short	(.L_11 - .L_10)
.L_10:
        /*001c*/ 	.word	0x00000000
        /*0020*/ 	.short	0x0001
        /*0022*/ 	.short	0x0008
        /*0024*/ 	.byte	0x00, 0xf5, 0x21, 0x00


	//----- nvinfo : EIATTR_KPARAM_INFO
	.align		4
.L_11:
        /*0028*/ 	.byte	0x04, 0x17
        /*002a*/ 	.short	(.L_13 - .L_12)
.L_12:
        /*002c*/ 	.word	0x00000000
        /*0030*/ 	.short	0x0000
        /*0032*/ 	.short	0x0000
        /*0034*/ 	.byte	0x00, 0xf5, 0x21, 0x00


	//----- nvinfo : EIATTR_EXPLICIT_CLUSTER
	.align		4
.L_13:
        /*0038*/ 	.byte	0x01, 0x3e
	.zero		2


	//----- nvinfo : EIATTR_CTA_PER_CLUSTER
	.align		4
        /*003c*/ 	.byte	0x04, 0x3d
        /*003e*/ 	.short	(.L_15 - .L_14)
.L_14:
        /*0040*/ 	.word	0x00000002
        /*0044*/ 	.word	0x00000001
        /*0048*/ 	.word	0x00000001


	//----- nvinfo : EIATTR_SPARSE_MMA_MASK
	.align		4
.L_15:
        /*004c*/ 	.byte	0x03, 0x50
        /*004e*/ 	.short	0x0000


	//----- nvinfo : EIATTR_MAXREG_COUNT
	.align		4
        /*0050*/ 	.byte	0x03, 0x1b
        /*0052*/ 	.short	0x00ff


	//----- nvinfo : EIATTR_NUM_BARRIERS
	.align		4
        /*0054*/ 	.byte	0x02, 0x4c
        /*0056*/ 	.byte	0x01
	.zero		1


	//----- nvinfo : EIATTR_MERCURY_ISA_VERSION
	.align		4
        /*0058*/ 	.byte	0x03, 0x5f
        /*005a*/ 	.short	0x0101


	//----- nvinfo : EIATTR_COOP_GROUP_MASK_REGIDS
	.align		4
        /*005c*/ 	.byte	0x04, 0x29
        /*005e*/ 	.short	(.L_17 - .L_16)


	//   ....[0]....
.L_16:
        /*0060*/ 	.word	0xffffffff


	//   ....[1]....
        /*0064*/ 	.word	0xffffffff


	//   ....[2]....
        /*0068*/ 	.word	0xffffffff


	//   ....[3]....
        /*006c*/ 	.word	0xffffffff


	//   ....[4]....
        /*0070*/ 	.word	0xffffffff


	//   ....[5]....
        /*0074*/ 	.word	0xffffffff


	//   ....[6]....
        /*0078*/ 	.word	0xffffffff


	//   ....[7]....
        /*007c*/ 	.word	0xffffffff


	//   ....[8]....
        /*0080*/ 	.word	0xffffffff


	//   ....[9]....
        /*0084*/ 	.word	0xffffffff


	//   ....[10]....
        /*0088*/ 	.word	0xffffffff


	//----- nvinfo : EIATTR_COOP_GROUP_INSTR_OFFSETS
	.align		4
.L_17:
        /*008c*/ 	.byte	0x04, 0x28
        /*008e*/ 	.short	(.L_19 - .L_18)


	//   ....[0]....
.L_18:
        /*0090*/ 	.word	0x00000480


	//   ....[1]....
        /*0094*/ 	.word	0x00000540


	//   ....[2]....
        /*0098*/ 	.word	0x00000580


	//   ....[3]....
        /*009c*/ 	.word	0x000005c0


	//   ....[4]....
        /*00a0*/ 	.word	0x000005f0


	//   ....[5]....
        /*00a4*/ 	.word	0x00000620


	//   ....[6]....
        /*00a8*/ 	.word	0x00000670


	//   ....[7]....
        /*00ac*/ 	.word	0x00000690


	//   ....[8]....
        /*00b0*/ 	.word	0x000006b0


	//   ....[9]....
        /*00b4*/ 	.word	0x000006d0


	//   ....[10]....
        /*00b8*/ 	.word	0x00000700


	//----- nvinfo : EIATTR_VRC_CTA_INIT_COUNT
	.align		4
.L_19:
        /*00bc*/ 	.byte	0x02, 0x4a
	.zero		1
	.zero		1


	//----- nvinfo : EIATTR_EXIT_INSTR_OFFSETS
	.align		4
        /*00c0*/ 	.byte	0x04, 0x1c
        /*00c2*/ 	.short	(.L_21 - .L_20)


	//   ....[0]....
.L_20:
        /*00c4*/ 	.word	0x000020b0


	//   ....[1]....
        /*00c8*/ 	.word	0x00002380


	//----- nvinfo : EIATTR_CRS_STACK_SIZE
	.align		4
.L_21:
        /*00cc*/ 	.byte	0x04, 0x1e
        /*00ce*/ 	.short	(.L_23 - .L_22)
.L_22:
        /*00d0*/ 	.word	0x00000000


	//----- nvinfo : EIATTR_CBANK_PARAM_SIZE
	.align		4
.L_23:
        /*00d4*/ 	.byte	0x03, 0x19
        /*00d6*/ 	.short	0x0018


	//----- nvinfo : EIATTR_PARAM_CBANK
	.align		4
        /*00d8*/ 	.byte	0x04, 0x0a
        /*00da*/ 	.short	(.L_25 - .L_24)
	.align		4
.L_24:
        /*00dc*/ 	.word	index@(.nv.constant0._Z13RMSNormKernelP6__halfS0_S0_)
        /*00e0*/ 	.short	0x0380
        /*00e2*/ 	.short	0x0018


	//----- nvinfo : EIATTR_SW_WAR
	.align		4
.L_25:
        /*00e4*/ 	.byte	0x04, 0x36
        /*00e6*/ 	.short	(.L_27 - .L_26)
.L_26:
        /*00e8*/ 	.word	0x00000008
.L_27:


//--------------------- .nv.callgraph             --------------------------
	.section	.nv.callgraph,"",@"SHT_CUDA_CALLGRAPH"
	.align	4
	.sectionentsize	8
	.align		4
        /*0000*/ 	.word	0x00000000
	.align		4
        /*0004*/ 	.word	0xffffffff
	.align		4
        /*0008*/ 	.word	0x00000000
	.align		4
        /*000c*/ 	.word	0xfffffffe
	.align		4
        /*0010*/ 	.word	0x00000000
	.align		4
        /*0014*/ 	.word	0xfffffffd
	.align		4
        /*0018*/ 	.word	0x00000000
	.align		4
        /*001c*/ 	.word	0xfffffffc


//--------------------- .text._Z13RMSNormKernelP6__halfS0_S0_ --------------------------
	.section	.text._Z13RMSNormKernelP6__halfS0_S0_,"ax",@progbits
	.align	128
        .global         _Z13RMSNormKernelP6__halfS0_S0_
        .type           _Z13RMSNormKernelP6__halfS0_S0_,@function
        .size           _Z13RMSNormKernelP6__halfS0_S0_,(.L_x_53 - _Z13RMSNormKernelP6__halfS0_S0_)
        .other          _Z13RMSNormKernelP6__halfS0_S0_,@"STO_CUDA_ENTRY STV_DEFAULT"
_Z13RMSNormKernelP6__halfS0_S0_:
.text._Z13RMSNormKernelP6__halfS0_S0_:
[----:B------:R-:W-:Y:S08]  /*0000*/  LDC R1, c[0x0][0x37c] ;  /* 0x0000df00ff017b82 */ /* 0x000ff00000000800 */
[----:B------:R-:W0:Y:S01]  /*0010*/  S2UR UR6, SR_CTAID.Y ;  /* 0x00000000000679c3 */ /* 0x000e220000002600 */
[----:B------:R-:W1:Y:S01]  /*0020*/  S2R R9, SR_TID.Y ;  /* 0x0000000000097919 */ /* 0x000e620000002200 */
[----:B------:R-:W-:-:S05]  /*0030*/  CS2R.32 R11, SR_CgaSize ;  /* 0x00000000000b7805 */ /* 0x000fca0000008a00 */
[----:B------:R-:W-:-:S05]  /*0040*/  IMAD R11, R11, -0xa0, RZ ;  /* 0xffffff600b0b7824 */ /* 0x000fca00078e02ff */
[----:B------:R-:W-:-:S14]  /*0050*/  R2UR UR7, R11 ;  /* 0x000000000b0772ca */ /* 0x000fdc00000e0000 */
[----:B------:R-:W2:Y:S01]  /*0060*/  LDCU UR7, c[0x0][UR7+0x2b4] ;  /* 0x00005680070777ac */ /* 0x000ea20008000800 */
[----:B------:R-:W-:Y:S01]  /*0070*/  BSSY.RECONVERGENT B0, `(.L_x_0) ;  /* 0x0000040000007945 */ /* 0x000fe20003800200 */
[----:B------:R-:W1:Y:S01]  /*0080*/  S2R R10, SR_TID.Z ;  /* 0x00000000000a7919 */ /* 0x000e620000002300 */
[----:B------:R-:W-:-:S05]  /*0090*/  CS2R.32 R11, SR_CgaSize ;  /* 0x00000000000b7805 */ /* 0x000fca0000008a00 */
[----:B------:R-:W-:-:S05]  /*00a0*/  IMAD R11, R11, -0xa0, RZ ;  /* 0xffffff600b0b7824 */ /* 0x000fca00078e02ff */
[----:B------:R-:W-:-:S14]  /*00b0*/  R2UR UR9, R11 ;  /* 0x000000000b0972ca */ /* 0x000fdc00000e0000 */
[----:B------:R-:W3:Y:S01]  /*00c0*/  LDCU UR9, c[0x0][UR9+0x2b8] ;  /* 0x00005700090977ac */ /* 0x000ee20008000800 */
[----:B------:R-:W4:Y:S01]  /*00d0*/  S2UR UR8, SR_CTAID.Z ;  /* 0x00000000000879c3 */ /* 0x000f220000002700 */
[----:B------:R-:W5:Y:S01]  /*00e0*/  S2R R8, SR_TID.X ;  /* 0x0000000000087919 */ /* 0x000f620000002100 */
[----:B------:R-:W5:Y:S01]  /*00f0*/  LDCU UR10, c[0x0][0x360] ;  /* 0x00006c00ff0a77ac */ /* 0x000f620008000800 */
[----:B------:R-:W1:Y:S05]  /*0100*/  LDCU UR11, c[0x0][0x364] ;  /* 0x00006c80ff0b77ac */ /* 0x000e6a0008000800 */
[----:B------:R-:W5:Y:S01]  /*0110*/  S2UR UR4, SR_CTAID.X ;  /* 0x00000000000479c3 */ /* 0x000f620000002500 */
[----:B------:R-:W-:-:S05]  /*0120*/  CS2R.32 R11, SR_CgaSize ;  /* 0x00000000000b7805 */ /* 0x000fca0000008a00 */
[----:B------:R-:W-:-:S05]  /*0130*/  IMAD R11, R11, -0xa0, RZ ;  /* 0xffffff600b0b7824 */ /* 0x000fca00078e02ff */
[----:B------:R-:W-:-:S14]  /*0140*/  R2UR UR5, R11 ;  /* 0x000000000b0572ca */ /* 0x000fdc00000e0000 */
[----:B------:R-:W5:Y:S01]  /*0150*/  LDCU UR5, c[0x0][UR5+0x2b0] ;  /* 0x00005600050577ac */ /* 0x000f620008000800 */
[----:B0-----:R-:W-:Y:S02]  /*0160*/  I2FP.F32.U32 R0, UR6 ;  /* 0x0000000600007c45 */ /* 0x001fe40008201000 */
[----:B------:R-:W-:-:S05]  /*0170*/  CS2R.32 R11, SR_CgaSize ;  /* 0x00000000000b7805 */ /* 0x000fca0000008a00 */
[----:B------:R-:W-:-:S05]  /*0180*/  IMAD R11, R11, -0xa0, RZ ;  /* 0xffffff600b0b7824 */ /* 0x000fca00078e02ff */
[----:B------:R-:W-:-:S14]  /*0190*/  R2UR UR6, R11 ;  /* 0x000000000b0672ca */ /* 0x000fdc00000e0000 */
[----:B------:R-:W0:Y:S01]  /*01a0*/  LDCU UR6, c[0x0][UR6+0x2c4] ;  /* 0x00005880060677ac */ /* 0x000e220008000800 */
[----:B--2---:R-:W-:Y:S01]  /*01b0*/  FMUL R2, R0, UR7 ;  /* 0x0000000700027c20 */ /* 0x004fe20008400000 */
[----:B------:R-:W2:Y:S01]  /*01c0*/  S2UR UR7, SR_CgaCtaId ;  /* 0x00000000000779c3 */ /* 0x000ea20000008800 */
[----:B----4-:R-:W-:-:S04]  /*01d0*/  I2FP.F32.U32 R3, UR8 ;  /* 0x0000000800037c45 */ /* 0x010fc80008201000 */
[----:B------:R-:W-:Y:S01]  /*01e0*/  F2I.U32.TRUNC.NTZ R2, R2 ;  /* 0x0000000200027305 */ /* 0x000fe2000020f000 */
[----:B---3--:R-:W-:Y:S01]  /*01f0*/  FMUL R6, R3, UR9 ;  /* 0x0000000903067c20 */ /* 0x008fe20008400000 */
[----:B-1----:R-:W-:Y:S01]  /*0200*/  IMAD R3, R10, UR11, R9 ;  /* 0x0000000b0a037c24 */ /* 0x002fe2000f8e0209 */
[----:B------:R-:W1:Y:S01]  /*0210*/  LDCU.64 UR8, c[0x0][0x358] ;  /* 0x00006b00ff0877ac */ /* 0x000e620008000a00 */
[----:B-----5:R-:W-:Y:S02]  /*0220*/  I2FP.F32.U32 R0, UR4 ;  /* 0x0000000400007c45 */ /* 0x020fe40008201000 */
[----:B------:R-:W-:Y:S02]  /*0230*/  IMAD R3, R3, UR10, R8 ;  /* 0x0000000a03037c24 */ /* 0x000fe4000f8e0208 */
[----:B------:R-:W0:Y:S01]  /*0240*/  F2I.U32.TRUNC.NTZ R7, R6 ;  /* 0x0000000600077305 */ /* 0x000e22000020f000 */
[----:B------:R-:W-:-:S05]  /*0250*/  CS2R.32 R11, SR_CgaSize ;  /* 0x00000000000b7805 */ /* 0x000fca0000008a00 */
[----:B------:R-:W-:-:S05]  /*0260*/  IMAD R11, R11, -0xa0, RZ ;  /* 0xffffff600b0b7824 */ /* 0x000fca00078e02ff */
[----:B------:R-:W-:-:S14]  /*0270*/  R2UR UR4, R11 ;  /* 0x000000000b0472ca */ /* 0x000fdc00000e0000 */
[----:B------:R-:W3:Y:S01]  /*0280*/  LDCU UR4, c[0x0][UR4+0x2c0] ;  /* 0x00005800040477ac */ /* 0x000ee20008000800 */
[----:B------:R-:W-:Y:S01]  /*0290*/  FMUL R4, R0, UR5 ;  /* 0x0000000500047c20 */ /* 0x000fe20008400000 */
[----:B------:R-:W-:Y:S01]  /*02a0*/  HFMA2 R0, -RZ, RZ, 0, 0 ;  /* 0x00000000ff007431 */ /* 0x000fe200000001ff */
[----:B------:R-:W-:Y:S02]  /*02b0*/  ISETP.GT.U32.AND P0, PT, R3, 0x1ff, PT ;  /* 0x000001ff0300780c */ /* 0x000fe40003f04070 */
[----:B------:R-:W3:Y:S01]  /*02c0*/  F2I.U32.TRUNC.NTZ R5, R4 ;  /* 0x0000000400057305 */ /* 0x000ee2000020f000 */
[----:B--2---:R-:W-:Y:S01]  /*02d0*/  MOV R11, UR7 ;  /* 0x00000007000b7c02 */ /* 0x004fe20008000f00 */
[----:B0-----:R-:W-:-:S04]  /*02e0*/  IMAD R2, R7, UR6, R2 ;  /* 0x0000000607027c24 */ /* 0x001fc8000f8e0202 */
[----:B------:R-:W-:Y:S02]  /*02f0*/  IMAD.SHL.U32 R10, R11, 0x1000, RZ ;  /* 0x000010000b0a7824 */ /* 0x000fe400078e00ff */
[----:B---3--:R-:W-:-:S03]  /*0300*/  IMAD R2, R2, UR4, R5 ;  /* 0x0000000402027c24 */ /* 0x008fc6000f8e0205 */
[----:B-1----:R-:W-:Y:S05]  /*0310*/  @P0 BRA `(.L_x_1) ;  /* 0x0000000000540947 */ /* 0x002fea0003800000 */
[----:B------:R-:W0:Y:S01]  /*0320*/  LDC.64 R4, c[0x0][0x388] ;  /* 0x0000e200ff047b82 */ /* 0x000e220000000a00 */
[----:B------:R-:W-:-:S04]  /*0330*/  LEA R0, R2, R10, 0xd ;  /* 0x0000000a02007211 */ /* 0x000fc800078e68ff */
[----:B------:R-:W-:-:S05]  /*0340*/  LEA R7, R3, R0, 0x3 ;  /* 0x0000000003077211 */ /* 0x000fca00078e18ff */
[----:B0-----:R-:W-:-:S06]  /*0350*/  IMAD.WIDE.U32 R4, R7, 0x2, R4 ;  /* 0x0000000207047825 */ /* 0x001fcc00078e0004 */
[----:B------:R-:W2:Y:S02]  /*0360*/  LDG.E.128 R4, desc[UR8][R4.64] ;  /* 0x0000000804047981 */ /* 0x000ea4000c1e1d00 */
[--C-:B--2---:R-:W-:Y:S02]  /*0370*/  HADD2.F32 R0, -RZ, R4.reuse.H0_H0 ;  /* 0x20000004ff007230 */ /* 0x104fe40000004100 */
[----:B------:R-:W-:Y:S02]  /*0380*/  HADD2.F32 R9, -RZ, R4.H1_H1 ;  /* 0x30000004ff097230 */ /* 0x000fe40000004100 */
[----:B------:R-:W-:Y:S02]  /*0390*/  HADD2.F32 R13, -RZ, R5.H0_H0 ;  /* 0x20000005ff0d7230 */ /* 0x000fe40000004100 */
[----:B------:R-:W-:-:S04]  /*03a0*/  FFMA R0, R0, R0, RZ ;  /* 0x0000000000007223 */ /* 0x000fc800000000ff */
[----:B------:R-:W-:Y:S01]  /*03b0*/  FFMA R0, R9, R9, R0 ;  /* 0x0000000909007223 */ /* 0x000fe20000000000 */
[----:B------:R-:W-:-:S03]  /*03c0*/  HADD2.F32 R9, -RZ, R5.H1_H1 ;  /* 0x30000005ff097230 */ /* 0x000fc60000004100 */
[----:B------:R-:W-:Y:S01]  /*03d0*/  FFMA R0, R13, R13, R0 ;  /* 0x0000000d0d007223 */ /* 0x000fe20000000000 */
[----:B------:R-:W-:-:S03]  /*03e0*/  HADD2.F32 R13, -RZ, R6.H0_H0 ;  /* 0x20000006ff0d7230 */ /* 0x000fc60000004100 */
[----:B------:R-:W-:Y:S01]  /*03f0*/  FFMA R0, R9, R9, R0 ;  /* 0x0000000909007223 */ /* 0x000fe20000000000 */
[----:B------:R-:W-:-:S03]  /*0400*/  HADD2.F32 R9, -RZ, R6.H1_H1 ;  /* 0x30000006ff097230 */ /* 0x000fc60000004100 */
[----:B------:R-:W-:Y:S01]  /*0410*/  FFMA R0, R13, R13, R0 ;  /* 0x0000000d0d007223 */ /* 0x000fe20000000000 */
[----:B------:R-:W-:-:S03]  /*0420*/  HADD2.F32 R13, -RZ, R7.H0_H0 ;  /* 0x20000007ff0d7230 */ /* 0x000fc60000004100 */
[----:B------:R-:W-:Y:S01]  /*0430*/  FFMA R0, R9, R9, R0 ;  /* 0x0000000909007223 */ /* 0x000fe20000000000 */
[----:B------:R-:W-:-:S03]  /*0440*/  HADD2.F32 R9, -RZ, R7.H1_H1 ;  /* 0x30000007ff097230 */ /* 0x000fc60000004100 */
[----:B------:R-:W-:-:S04]  /*0450*/  FFMA R0, R13, R13, R0 ;  /* 0x0000000d0d007223 */ /* 0x000fc80000000000 */
[----:B------:R-:W-:-:S07]  /*0460*/  FFMA R0, R9, R9, R0 ;  /* 0x0000000909007223 */ /* 0x000fce0000000000 */
.L_x_1:
[----:B------:R-:W-:Y:S05]  /*0470*/  BSYNC.RECONVERGENT B0 ;  /* 0x0000000000007941 */ /* 0x000fea0003800200 */
.L_x_0:
[----:B------:R-:W0:Y:S01]  /*0480*/  SHFL.DOWN PT, R9, R0, 0x10, 0x1f ;  /* 0x0a001f0000097f89 */ /* 0x000e2200000e0000 */
[----:B------:R-:W-:Y:S02]  /*0490*/  LOP3.LUT P0, RZ, R3, 0x1f, RZ, 0xc0, !PT ;  /* 0x0000001f03ff7812 */ /* 0x000fe4000780c0ff */
[----:B------:R-:W-:-:S05]  /*04a0*/  CS2R.32 R15, SR_CgaSize ;  /* 0x00000000000f7805 */ /* 0x000fca0000008a00 */
[----:B------:R-:W-:-:S05]  /*04b0*/  IMAD R15, R15, -0xa0, RZ ;  /* 0xffffff600f0f7824 */ /* 0x000fca00078e02ff */
[----:B------:R-:W-:-:S14]  /*04c0*/  R2UR UR7, R15 ;  /* 0x000000000f0772ca */ /* 0x000fdc00000e0000 */
[----:B------:R-:W1:Y:S01]  /*04d0*/  LDCU UR7, c[0x0][UR7+0x2cc] ;  /* 0x00005980070777ac */ /* 0x000e620008000800 */
[----:B------:R-:W-:Y:S02]  /*04e0*/  ISETP.GT.U32.AND P1, PT, R3, 0xf, PT ;  /* 0x0000000f0300780c */ /* 0x000fe40003f24070 */
[----:B------:R-:W-:-:S11]  /*04f0*/  @!P0 MOV R14, 0x400 ;  /* 0x00000400000e8802 */ /* 0x000fd60000000f00 */
[----:B------:R-:W-:Y:S01]  /*0500*/  @!P1 MOV R16, 0x400 ;  /* 0x0000040000109802 */ /* 0x000fe20000000f00 */
[----:B-1----:R-:W-:Y:S01]  /*0510*/  UISETP.GE.U32.AND UP0, UPT, UR7, 0x2, UPT ;  /* 0x000000020700788c */ /* 0x002fe2000bf06070 */
[----:B0-----:R-:W-:Y:S01]  /*0520*/  FADD R9, R9, R0 ;  /* 0x0000000009097221 */ /* 0x001fe20000000000 */
[----:B------:R-:W-:-:S04]  /*0530*/  @!P0 SHF.R.U32.HI R0, RZ, 0x3, R3 ;  /* 0x00000003ff008819 */ /* 0x000fc80000011603 */
[----:B------:R-:W0:Y:S01]  /*0540*/  SHFL.DOWN PT, R8, R9, 0x8, 0x1f ;  /* 0x09001f0009087f89 */ /* 0x000e2200000e0000 */
[----:B------:R-:W-:Y:S01]  /*0550*/  @!P0 LOP3.LUT R0, R0, 0x1ffffffc, RZ, 0xc0, !PT ;  /* 0x1ffffffc00008812 */ /* 0x000fe200078ec0ff */
[----:B0-----:R-:W-:Y:S01]  /*0560*/  FADD R8, R9, R8 ;  /* 0x0000000809087221 */ /* 0x001fe20000000000 */
[----:B------:R-:W-:-:S04]  /*0570*/  @!P0 LEA R9, R11, R14, 0x18 ;  /* 0x0000000e0b098211 */ /* 0x000fc800078ec0ff */
[----:B------:R-:W0:Y:S01]  /*0580*/  SHFL.DOWN PT, R13, R8, 0x4, 0x1f ;  /* 0x08801f00080d7f89 */ /* 0x000e2200000e0000 */
[----:B------:R-:W-:Y:S02]  /*0590*/  @!P0 IMAD.IADD R0, R0, 0x1, R9 ;  /* 0x0000000100008824 */ /* 0x000fe400078e0209 */
[----:B0-----:R-:W-:Y:S01]  /*05a0*/  FADD R13, R8, R13 ;  /* 0x0000000d080d7221 */ /* 0x001fe20000000000 */
[----:B------:R-:W-:-:S04]  /*05b0*/  @!P1 LEA R8, R11, R16, 0x18 ;  /* 0x000000100b089211 */ /* 0x000fc800078ec0ff */
[----:B------:R-:W0:Y:S01]  /*05c0*/  SHFL.DOWN PT, R12, R13, 0x2, 0x1f ;  /* 0x08401f000d0c7f89 */ /* 0x000e2200000e0000 */
[----:B------:R-:W-:Y:S01]  /*05d0*/  @!P1 LEA R8, R3, R8, 0x2 ;  /* 0x0000000803089211 */ /* 0x000fe200078e10ff */
[----:B0-----:R-:W-:-:S05]  /*05e0*/  FADD R12, R13, R12 ;  /* 0x0000000c0d0c7221 */ /* 0x001fca0000000000 */
[----:B------:R-:W0:Y:S02]  /*05f0*/  SHFL.DOWN PT, R15, R12, 0x1, 0x1f ;  /* 0x08201f000c0f7f89 */ /* 0x000e2400000e0000 */
[----:B0-----:R-:W-:-:S05]  /*0600*/  FADD R15, R12, R15 ;  /* 0x0000000f0c0f7221 */ /* 0x001fca0000000000 */
[----:B------:R0:W-:Y:S01]  /*0610*/  @!P0 STS [R0], R15 ;  /* 0x0000000f00008388 */ /* 0x0001e20000000800 */
[----:B------:R-:W-:Y:S01]  /*0620*/  BAR.SYNC.DEFER_BLOCKING 0x0 ;  /* 0x0000000000007b1d */ /* 0x000fe20000010000 */
[----:B------:R-:W-:-:S05]  /*0630*/  ISETP.NE.AND P0, PT, R3, RZ, PT ;  /* 0x000000ff0300720c */ /* 0x000fca0003f05270 */
[----:B------:R-:W1:Y:S08]  /*0640*/  @!P1 LDS R15, [R8] ;  /* 0x00000000080f9984 */ /* 0x000e700000000800 */
[----:B0-----:R-:W-:-:S04]  /*0650*/  @!P0 MOV R0, 0x400 ;  /* 0x0000040000008802 */ /* 0x001fc80000000f00 */
[----:B------:R-:W-:Y:S01]  /*0660*/  @!P0 LEA R0, R11, R0, 0x18 ;  /* 0x000000000b008211 */ /* 0x000fe200078ec0ff */
[----:B-1----:R-:W0:Y:S02]  /*0670*/  SHFL.DOWN PT, R12, R15, 0x8, 0x1f ;  /* 0x09001f000f0c7f89 */ /* 0x002e2400000e0000 */
[----:B0-----:R-:W-:-:S05]  /*0680*/  FADD R12, R12, R15 ;  /* 0x0000000f0c0c7221 */ /* 0x001fca0000000000 */
[----:B------:R-:W0:Y:S02]  /*0690*/  SHFL.DOWN PT, R9, R12, 0x4, 0x1f ;  /* 0x08801f000c097f89 */ /* 0x000e2400000e0000 */
[----:B0-----:R-:W-:-:S05]  /*06a0*/  FADD R9, R12, R9 ;  /* 0x000000090c097221 */ /* 0x001fca0000000000 */
[----:B------:R-:W0:Y:S02]  /*06b0*/  SHFL.DOWN PT, R14, R9, 0x2, 0x1f ;  /* 0x08401f00090e7f89 */ /* 0x000e2400000e0000 */
[----:B0-----:R-:W-:-:S05]  /*06c0*/  FADD R14, R9, R14 ;  /* 0x0000000e090e7221 */ /* 0x001fca0000000000 */
[----:B------:R-:W0:Y:S02]  /*06d0*/  SHFL.DOWN PT, R13, R14, 0x1, 0x1f ;  /* 0x08201f000e0d7f89 */ /* 0x000e2400000e0000 */
[----:B0-----:R-:W-:-:S05]  /*06e0*/  FADD R13, R14, R13 ;  /* 0x0000000d0e0d7221 */ /* 0x001fca0000000000 */
[----:B------:R0:W-:Y:S01]  /*06f0*/  @!P0 STS [R0+0x40], R13 ;  /* 0x0000400d00008388 */ /* 0x0001e20000000800 */
[----:B------:R-:W-:Y:S06]  /*0700*/  BAR.SYNC.DEFER_BLOCKING 0x0 ;  /* 0x0000000000007b1d */ /* 0x000fec0000010000 */
[----:B------:R-:W-:Y:S05]  /*0710*/  BRA.U !UP0, `(.L_x_2) ;  /* 0x0000001508f47547 */ /* 0x000fea000b800000 */
[----:B------:R-:W-:Y:S02]  /*0720*/  UIADD3 UR6, UPT, UPT, UR7, -0x2, URZ ;  /* 0xfffffffe07067890 */ /* 0x000fe4000fffe0ff */
[----:B------:R-:W-:Y:S02]  /*0730*/  UIADD3 UR4, UPT, UPT, UR7, -0x1, URZ ;  /* 0xffffffff07047890 */ /* 0x000fe4000fffe0ff */
[----:B------:R-:W-:Y:S02]  /*0740*/  UISETP.GE.U32.AND UP0, UPT, UR6, 0x3, UPT ;  /* 0x000000030600788c */ /* 0x000fe4000bf06070 */
[----:B------:R-:W-:Y:S01]  /*0750*/  ULOP3.LUT UR5, UR4, 0x3, URZ, 0xc0, !UPT ;  /* 0x0000000304057892 */ /* 0x000fe2000f8ec0ff */
[----:B------:R-:W-:-:S06]  /*0760*/  UMOV UR6, 0x1 ;  /* 0x0000000100067882 */ /* 0x000fcc0000000000 */
[----:B------:R-:W-:Y:S05]  /*0770*/  BRA.U !UP0, `(.L_x_3) ;  /* 0x0000001108987547 */ /* 0x000fea000b800000 */
[----:B------:R-:W-:Y:S01]  /*0780*/  ULOP3.LUT UR4, UR4, 0xfffffffc, URZ, 0xc0, !UPT ;  /* 0xfffffffc04047892 */ /* 0x000fe2000f8ec0ff */
[----:B0-----:R-:W-:Y:S01]  /*0790*/  IADD3 R0, PT, PT, R11, 0x2, RZ ;  /* 0x000000020b007810 */ /* 0x001fe20007ffe0ff */
[----:B------:R-:W-:Y:S02]  /*07a0*/  UMOV UR6, 0x2 ;  /* 0x0000000200067882 */ /* 0x000fe40000000000 */
[----:B------:R-:W-:-:S12]  /*07b0*/  UIADD3 UR4, UPT, UPT, -UR4, URZ, URZ ;  /* 0x000000ff04047290 */ /* 0x000fd8000fffe1ff */
.L_x_38:
[----:B------:R-:W-:Y:S01]  /*07c0*/  UIADD3 UR4, UPT, UPT, UR4, 0x4, URZ ;  /* 0x0000000404047890 */ /* 0x000fe2000fffe0ff */
[----:B------:R-:W-:Y:S03]  /*07d0*/  BSSY.RECONVERGENT B0, `(.L_x_4) ;  /* 0x0000021000007945 */ /* 0x000fe60003800200 */
[----:B------:R-:W-:Y:S01]  /*07e0*/  UISETP.NE.AND UP0, UPT, UR4, URZ, UPT ;  /* 0x000000ff0400728c */ /* 0x000fe2000bf05270 */
[----:B01234-:R-:W-:Y:S10]  /*07f0*/  @P0 BRA `(.L_x_5) ;  /* 0x0000000000780947 */ /* 0x01fff40003800000 */
[----:B------:R-:W0:Y:S01]  /*0800*/  I2F.U32.RP R11, UR7 ;  /* 0x00000007000b7d06 */ /* 0x000e220008209000 */
[----:B------:R-:W1:Y:S01]  /*0810*/  S2UR UR10, SR_CgaCtaId ;  /* 0x00000000000a79c3 */ /* 0x000e620000008800 */
[----:B------:R-:W-:Y:S01]  /*0820*/  HFMA2 R8, -RZ, RZ, 0, 0 ;  /* 0x00000000ff087431 */ /* 0x000fe200000001ff */
[----:B------:R-:W-:Y:S01]  /*0830*/  MOV R12, 0x400 ;  /* 0x00000400000c7802 */ /* 0x000fe20000000f00 */
[----:B------:R-:W2:Y:S01]  /*0840*/  S2R R17, SR_SWINHI ;  /* 0x0000000000117919 */ /* 0x000ea20000002f00 */
[----:B------:R-:W-:-:S03]  /*0850*/  ISETP.NE.U32.AND P1, PT, RZ, UR7, PT ;  /* 0x00000007ff007c0c */ /* 0x000fc6000bf25070 */
[----:B0-----:R-:W0:Y:S02]  /*0860*/  MUFU.RCP R11, R11 ;  /* 0x0000000b000b7308 */ /* 0x001e240000001000 */
[----:B0-----:R-:W-:Y:S01]  /*0870*/  VIADD R9, R11, 0xffffffe ;  /* 0x0ffffffe0b097836 */ /* 0x001fe20000000000 */
[----:B-1----:R-:W-:-:S05]  /*0880*/  MOV R11, UR10 ;  /* 0x0000000a000b7c02 */ /* 0x002fca0008000f00 */
[----:B------:R-:W0:Y:S02]  /*0890*/  F2I.FTZ.U32.TRUNC.NTZ R9, R9 ;  /* 0x0000000900097305 */ /* 0x000e24000021f000 */
[----:B0-----:R-:W-:-:S05]  /*08a0*/  IADD3 R13, PT, PT, RZ, -R9, RZ ;  /* 0x80000009ff0d7210 */ /* 0x001fca0007ffe0ff */
[----:B------:R-:W-:-:S04]  /*08b0*/  IMAD R13, R13, UR7, RZ ;  /* 0x000000070d0d7c24 */ /* 0x000fc8000f8e02ff */
[----:B------:R-:W-:-:S04]  /*08c0*/  IMAD.HI.U32 R13, R9, R13, R8 ;  /* 0x0000000d090d7227 */ /* 0x000fc800078e0008 */
[----:B------:R-:W-:-:S04]  /*08d0*/  VIADD R8, R0, 0xffffffff ;  /* 0xffffffff00087836 */ /* 0x000fc80000000000 */
[----:B------:R-:W-:-:S05]  /*08e0*/  IMAD.HI.U32 R13, R13, R8, RZ ;  /* 0x000000080d0d7227 */ /* 0x000fca00078e00ff */
[----:B------:R-:W-:-:S05]  /*08f0*/  IADD3 R13, PT, PT, -R13, RZ, RZ ;  /* 0x000000ff0d0d7210 */ /* 0x000fca0007ffe1ff */
[----:B------:R-:W-:Y:S01]  /*0900*/  IMAD R15, R13, UR7, R8 ;  /* 0x000000070d0f7c24 */ /* 0x000fe2000f8e0208 */
[----:B------:R-:W-:Y:S02]  /*0910*/  LEA R13, R11, R12, 0x18 ;  /* 0x0000000c0b0d7211 */ /* 0x000fe400078ec0ff */
[----:B------:R-:W-:Y:S02]  /*0920*/  IADD3 R8, PT, PT, R12, 0x40, RZ ;  /* 0x000000400c087810 */ /* 0x000fe40007ffe0ff */
[----:B------:R-:W-:Y:S02]  /*0930*/  ISETP.GE.U32.AND P0, PT, R15, UR7, PT ;  /* 0x000000070f007c0c */ /* 0x000fe4000bf06070 */
[----:B------:R-:W0:Y:S01]  /*0940*/  LDS R13, [R13+0x40] ;  /* 0x000040000d0d7984 */ /* 0x000e220000000800 */
[----:B------:R-:W-:-:S04]  /*0950*/  LEA R8, R11, R8, 0x18 ;  /* 0x000000080b087211 */ /* 0x000fc800078ec0ff */
[----:B------:R-:W-:Y:S02]  /*0960*/  MOV R8, R8 ;  /* 0x0000000800087202 */ /* 0x000fe40000000f00 */
[----:B--2---:R-:W-:-:S04]  /*0970*/  MOV R9, R17 ;  /* 0x0000001100097202 */ /* 0x004fc80000000f00 */
[----:B------:R-:W-:-:S05]  /*0980*/  @P0 VIADD R15, R15, -UR7 ;  /* 0x800000070f0f0c36 */ /* 0x000fca0008000000 */
[----:B------:R-:W-:-:S13]  /*0990*/  ISETP.GE.U32.AND P0, PT, R15, UR7, PT ;  /* 0x000000070f007c0c */ /* 0x000fda000bf06070 */
[----:B------:R-:W-:Y:S02]  /*09a0*/  @P0 IADD3 R15, PT, PT, R15, -UR7, RZ ;  /* 0x800000070f0f0c10 */ /* 0x000fe4000fffe0ff */
[----:B------:R-:W-:-:S04]  /*09b0*/  @!P1 LOP3.LUT R15, RZ, UR7, RZ, 0x33, !PT ;  /* 0x00000007ff0f9c12 */ /* 0x000fc8000f8e33ff */
[----:B------:R-:W-:Y:S02]  /*09c0*/  PRMT R8, R15, 0x654, R8 ;  /* 0x000006540f087816 */ /* 0x000fe40000000008 */
[----:B------:R-:W-:-:S07]  /*09d0*/  MOV R9, R9 ;  /* 0x0000000900097202 */ /* 0x000fce0000000f00 */
.L_x_5:
[----:B------:R-:W-:Y:S05]  /*09e0*/  BSYNC.RECONVERGENT B0 ;  /* 0x0000000000007941 */ /* 0x000fea0003800200 */
.L_x_4:
[----:B------:R-:W-:Y:S01]  /*09f0*/  ISETP.NE.AND P0, PT, R3, RZ, PT ;  /* 0x000000ff0300720c */ /* 0x000fe20003f05270 */
[----:B------:R-:W-:Y:S06]  /*0a00*/  MEMBAR.ALL.GPU ;  /* 0x0000000000007992 */ /* 0x000fec000000a000 */
[----:B------:R-:W-:-:S00]  /*0a10*/  ERRBAR ;  /* 0x00000000000079ab */ /* 0x000fc00000000000 */
[----:B------:R-:W-:Y:S08]  /*0a20*/  CGAERRBAR ;  /* 0x00000000000075ab */ /* 0x000ff00000000000 */
[----:B------:R-:W-:Y:S01]  /*0a30*/  UCGABAR_ARV ;  /* 0x00000000000079c7 */ /* 0x000fe20008000000 */
[----:B------:R-:W-:Y:S05]  /*0a40*/  BSSY.RECONVERGENT B0, `(.L_x_6) ;  /* 0x000001a000007945 */ /* 0x000fea0003800200 */
[----:B------:R-:W-:Y:S01]  /*0a50*/  UCGABAR_WAIT ;  /* 0x0000000000007dc7 */ /* 0x000fe20008000000 */
[----:B------:R-:W-:Y:S01]  /*0a60*/  CCTL.IVALL ;  /* 0x00000000ff00798f */ /* 0x000fe20002000000 */
[----:B------:R-:W-:Y:S05]  /*0a70*/  @P0 BRA `(.L_x_7) ;  /* 0x0000000000580947 */ /* 0x000fea0003800000 */
[----:B0-----:R0:W-:Y:S02]  /*0a80*/  ATOM.E.ADD.F32.FTZ.RN.STRONG.GPU P1, RZ, desc[UR8][R8.64], R13 ;  /* 0x8000000d08ff79a2 */ /* 0x0011e4000c12f308 */
[----:B0-----:R-:W-:Y:S05]  /*0a90*/  @P1 BRA `(.L_x_7) ;  /* 0x0000000000501947 */ /* 0x001fea0003800000 */
[----:B------:R-:W0:Y:S02]  /*0aa0*/  QSPC.E.S P1, RZ, [R8] ;  /* 0x0000000008ff73aa */ /* 0x000e240000020500 */
[----:B0-----:R-:W-:Y:S05]  /*0ab0*/  @!P1 BRA `(.L_x_8) ;  /* 0x00000000001c9947 */ /* 0x001fea0003800000 */
[----:B------:R-:W-:-:S05]  /*0ac0*/  IMAD.MOV.U32 R14, RZ, RZ, R8 ;  /* 0x000000ffff0e7224 */ /* 0x000fca00078e0008 */
[----:B------:R-:W-:-:S07]  /*0ad0*/  MOV R12, R14 ;  /* 0x0000000e000c7202 */ /* 0x000fce0000000f00 */
.L_x_9:
[----:B------:R-:W0:Y:S02]  /*0ae0*/  LDS R14, [R12] ;  /* 0x000000000c0e7984 */ /* 0x000e240000000800 */
[----:B0-----:R-:W-:-:S05]  /*0af0*/  FADD R15, R13, R14 ;  /* 0x0000000e0d0f7221 */ /* 0x001fca0000000000 */
[----:B------:R-:W0:Y:S02]  /*0b00*/  ATOMS.CAST.SPIN P1, [R12], R14, R15 ;  /* 0x0000000e0c00758d */ /* 0x000e24000182000f */
[----:B0-----:R-:W-:Y:S05]  /*0b10*/  @!P1 BRA `(.L_x_9) ;  /* 0xfffffffc00f09947 */ /* 0x001fea000383ffff */
[----:B------:R-:W-:Y:S05]  /*0b20*/  BRA `(.L_x_7) ;  /* 0x00000000002c7947 */ /* 0x000fea0003800000 */
.L_x_8:
[----:B------:R-:W0:Y:S02]  /*0b30*/  QSPC.E.D P1, RZ, [R8] ;  /* 0x0000000008ff73aa */ /* 0x000e240000020700 */
[----:B0-----:R-:W-:Y:S05]  /*0b40*/  @!P1 BRA `(.L_x_10) ;  /* 0x0000000000189947 */ /* 0x001fea0003800000 */
.L_x_11:
[----:B------:R-:W2:Y:S02]  /*0b50*/  LD.E R14, [R8] ;  /* 0x00000000080e7980 */ /* 0x000ea40000100900 */
[----:B--2---:R-:W-:-:S06]  /*0b60*/  FADD R15, R13, R14 ;  /* 0x0000000e0d0f7221 */ /* 0x004fcc0000000000 */
[----:B------:R-:W2:Y:S02]  /*0b70*/  ATOM.E.CAST.SPIN PT, R15, [R8], R14, R15 ;  /* 0x0000000e080f738b */ /* 0x000ea400019e010f */
[----:B--2---:R-:W-:-:S13]  /*0b80*/  ISETP.EQ.U32.AND P1, PT, R15, 0x1, PT ;  /* 0x000000010f00780c */ /* 0x004fda0003f22070 */
[----:B------:R-:W-:Y:S05]  /*0b90*/  @!P1 BRA `(.L_x_11) ;  /* 0xfffffffc00ec9947 */ /* 0x000fea000383ffff */
[----:B------:R-:W-:Y:S05]  /*0ba0*/  BRA `(.L_x_7) ;  /* 0x00000000000c7947 */ /* 0x000fea0003800000 */
.L_x_10:
[----:B------:R-:W2:Y:S02]  /*0bb0*/  LD.E R12, desc[UR8][R8.64] ;  /* 0x00000008080c7980 */ /* 0x000ea4000c101900 */
[----:B--2---:R-:W-:-:S05]  /*0bc0*/  FADD R15, R13, R12 ;  /* 0x0000000c0d0f7221 */ /* 0x004fca0000000000 */
[----:B------:R1:W-:Y:S02]  /*0bd0*/  ST.E desc[UR8][R8.64], R15 ;  /* 0x0000000f08007985 */ /* 0x0003e4000c101908 */
.L_x_7:
[----:B------:R-:W-:Y:S05]  /*0be0*/  BSYNC.RECONVERGENT B0 ;  /* 0x0000000000007941 */ /* 0x000fea0003800200 */
.L_x_6:
        /* <DEDUP_REMOVED lines=8> */
[----:B------:R-:W2:Y:S01]  /*0c70*/  I2F.U32.RP R11, UR7 ;  /* 0x00000007000b7d06 */ /* 0x000ea20008209000 */
[----:B------:R-:W3:Y:S01]  /*0c80*/  S2UR UR10, SR_CgaCtaId ;  /* 0x00000000000a79c3 */ /* 0x000ee20000008800 */
[----:B-1----:R-:W-:Y:S01]  /*0c90*/  IMAD.MOV.U32 R8, RZ, RZ, RZ ;  /* 0x000000ffff087224 */ /* 0x002fe200078e00ff */
[----:B------:R-:W1:Y:S01]  /*0ca0*/  S2R R17, SR_SWINHI ;  /* 0x0000000000117919 */ /* 0x000e620000002f00 */
[----:B------:R-:W-:-:S04]  /*0cb0*/  ISETP.NE.U32.AND P2, PT, RZ, UR7, PT ;  /* 0x00000007ff007c0c */ /* 0x000fc8000bf45070 */
[----:B--2---:R-:W2:Y:S02]  /*0cc0*/  MUFU.RCP R11, R11 ;  /* 0x0000000b000b7308 */ /* 0x004ea40000001000 */
[----:B--2---:R-:W-:Y:S02]  /*0cd0*/  IADD3 R9, PT, PT, R11, 0xffffffe, RZ ;  /* 0x0ffffffe0b097810 */ /* 0x004fe40007ffe0ff */
[----:B---3--:R-:W-:-:S04]  /*0ce0*/  MOV R11, UR10 ;  /* 0x0000000a000b7c02 */ /* 0x008fc80008000f00 */
[----:B------:R-:W0:Y:S02]  /*0cf0*/  F2I.FTZ.U32.TRUNC.NTZ R9, R9 ;  /* 0x0000000900097305 */ /* 0x000e24000021f000 */
[----:B0-----:R-:W-:-:S05]  /*0d00*/  IADD3 R13, PT, PT, RZ, -R9, RZ ;  /* 0x80000009ff0d7210 */ /* 0x001fca0007ffe0ff */
[----:B------:R-:W-:-:S04]  /*0d10*/  IMAD R13, R13, UR7, RZ ;  /* 0x000000070d0d7c24 */ /* 0x000fc8000f8e02ff */
[----:B------:R-:W-:-:S06]  /*0d20*/  IMAD.HI.U32 R13, R9, R13, R8 ;  /* 0x0000000d090d7227 */ /* 0x000fcc00078e0008 */
[----:B------:R-:W-:-:S05]  /*0d30*/  IMAD.HI.U32 R8, R13, R0, RZ ;  /* 0x000000000d087227 */ /* 0x000fca00078e00ff */
[----:B------:R-:W-:Y:S02]  /*0d40*/  IADD3 R15, PT, PT, -R8, RZ, RZ ;  /* 0x000000ff080f7210 */ /* 0x000fe40007ffe1ff */
[----:B------:R-:W-:-:S03]  /*0d50*/  MOV R8, 0x400 ;  /* 0x0000040000087802 */ /* 0x000fc60000000f00 */
[----:B------:R-:W-:Y:S01]  /*0d60*/  IMAD R15, R15, UR7, R0 ;  /* 0x000000070f0f7c24 */ /* 0x000fe2000f8e0200 */
[----:B------:R-:W-:Y:S02]  /*0d70*/  LEA R13, R11, R8, 0x18 ;  /* 0x000000080b0d7211 */ /* 0x000fe400078ec0ff */
[----:B------:R-:W-:Y:S02]  /*0d80*/  IADD3 R8, PT, PT, R8, 0x40, RZ ;  /* 0x0000004008087810 */ /* 0x000fe40007ffe0ff */
[----:B------:R-:W-:Y:S02]  /*0d90*/  ISETP.GE.U32.AND P1, PT, R15, UR7, PT ;  /* 0x000000070f007c0c */ /* 0x000fe4000bf26070 */
[----:B------:R-:W2:Y:S01]  /*0da0*/  LDS R13, [R13+0x40] ;  /* 0x000040000d0d7984 */ /* 0x000ea20000000800 */
[----:B------:R-:W-:-:S04]  /*0db0*/  LEA R8, R11, R8, 0x18 ;  /* 0x000000080b087211 */ /* 0x000fc800078ec0ff */
[----:B------:R-:W-:Y:S02]  /*0dc0*/  MOV R8, R8 ;  /* 0x0000000800087202 */ /* 0x000fe40000000f00 */
[----:B-1----:R-:W-:-:S04]  /*0dd0*/  MOV R9, R17 ;  /* 0x0000001100097202 */ /* 0x002fc80000000f00 */
[----:B------:R-:W-:-:S05]  /*0de0*/  @P1 VIADD R15, R15, -UR7 ;  /* 0x800000070f0f1c36 */ /* 0x000fca0008000000 */
[----:B------:R-:W-:-:S13]  /*0df0*/  ISETP.GE.U32.AND P1, PT, R15, UR7, PT ;  /* 0x000000070f007c0c */ /* 0x000fda000bf26070 */
[----:B------:R-:W-:Y:S02]  /*0e00*/  @P1 IADD3 R15, PT, PT, R15, -UR7, RZ ;  /* 0x800000070f0f1c10 */ /* 0x000fe4000fffe0ff */
[----:B------:R-:W-:-:S04]  /*0e10*/  @!P2 LOP3.LUT R15, RZ, UR7, RZ, 0x33, !PT ;  /* 0x00000007ff0fac12 */ /* 0x000fc8000f8e33ff */
[----:B------:R-:W-:Y:S02]  /*0e20*/  PRMT R8, R15, 0x654, R8 ;  /* 0x000006540f087816 */ /* 0x000fe40000000008 */
[----:B------:R-:W-:-:S07]  /*0e30*/  MOV R9, R9 ;  /* 0x0000000900097202 */ /* 0x000fce0000000f00 */
.L_x_13:
[----:B------:R-:W-:Y:S05]  /*0e40*/  BSYNC.RECONVERGENT B0 ;  /* 0x0000000000007941 */ /* 0x000fea0003800200 */
.L_x_12:
        /* <DEDUP_REMOVED lines=8> */
[----:B0-2---:R0:W-:Y:S02]  /*0ed0*/  ATOM.E.ADD.F32.FTZ.RN.STRONG.GPU P1, RZ, desc[UR8][R8.64], R13 ;  /* 0x8000000d08ff79a2 */ /* 0x0051e4000c12f308 */
[----:B0-----:R-:W-:Y:S05]  /*0ee0*/  @P1 BRA `(.L_x_15) ;  /* 0x0000000000501947 */ /* 0x001fea0003800000 */
[----:B------:R-:W0:Y:S02]  /*0ef0*/  QSPC.E.S P1, RZ, [R8] ;  /* 0x0000000008ff73aa */ /* 0x000e240000020500 */
[----:B0-----:R-:W-:Y:S05]  /*0f00*/  @!P1 BRA `(.L_x_16) ;  /* 0x00000000001c9947 */ /* 0x001fea0003800000 */
[----:B------:R-:W-:-:S05]  /*0f10*/  IMAD.MOV.U32 R14, RZ, RZ, R8 ;  /* 0x000000ffff0e7224 */ /* 0x000fca00078e0008 */
[----:B------:R-:W-:-:S07]  /*0f20*/  MOV R12, R14 ;  /* 0x0000000e000c7202 */ /* 0x000fce0000000f00 */
.L_x_17:
[----:B------:R-:W1:Y:S02]  /*0f30*/  LDS R14, [R12] ;  /* 0x000000000c0e7984 */ /* 0x000e640000000800 */
[----:B-1----:R-:W-:-:S05]  /*0f40*/  FADD R15, R13, R14 ;  /* 0x0000000e0d0f7221 */ /* 0x002fca0000000000 */
[----:B------:R-:W0:Y:S02]  /*0f50*/  ATOMS.CAST.SPIN P1, [R12], R14, R15 ;  /* 0x0000000e0c00758d */ /* 0x000e24000182000f */
[----:B0-----:R-:W-:Y:S05]  /*0f60*/  @!P1 BRA `(.L_x_17) ;  /* 0xfffffffc00f09947 */ /* 0x001fea000383ffff */
[----:B------:R-:W-:Y:S05]  /*0f70*/  BRA `(.L_x_15) ;  /* 0x00000000002c7947 */ /* 0x000fea0003800000 */
.L_x_16:
[----:B------:R-:W0:Y:S02]  /*0f80*/  QSPC.E.D P1, RZ, [R8] ;  /* 0x0000000008ff73aa */ /* 0x000e240000020700 */
[----:B0-----:R-:W-:Y:S05]  /*0f90*/  @!P1 BRA `(.L_x_18) ;  /* 0x0000000000189947 */ /* 0x001fea0003800000 */
.L_x_19:
[----:B------:R-:W1:Y:S02]  /*0fa0*/  LD.E R14, [R8] ;  /* 0x00000000080e7980 */ /* 0x000e640000100900 */
[----:B-1----:R-:W-:-:S06]  /*0fb0*/  FADD R15, R13, R14 ;  /* 0x0000000e0d0f7221 */ /* 0x002fcc0000000000 */
[----:B------:R-:W2:Y:S02]  /*0fc0*/  ATOM.E.CAST.SPIN PT, R15, [R8], R14, R15 ;  /* 0x0000000e080f738b */ /* 0x000ea400019e010f */
[----:B--2---:R-:W-:-:S13]  /*0fd0*/  ISETP.EQ.U32.AND P1, PT, R15, 0x1, PT ;  /* 0x000000010f00780c */ /* 0x004fda0003f22070 */
[----:B------:R-:W-:Y:S05]  /*0fe0*/  @!P1 BRA `(.L_x_19) ;  /* 0xfffffffc00ec9947 */ /* 0x000fea000383ffff */
[----:B------:R-:W-:Y:S05]  /*0ff0*/  BRA `(.L_x_15) ;  /* 0x00000000000c7947 */ /* 0x000fea0003800000 */
.L_x_18:
[----:B------:R-:W1:Y:S02]  /*1000*/  LD.E R12, desc[UR8][R8.64] ;  /* 0x00000008080c7980 */ /* 0x000e64000c101900 */
[----:B-1----:R-:W-:-:S05]  /*1010*/  FADD R15, R13, R12 ;  /* 0x0000000c0d0f7221 */ /* 0x002fca0000000000 */
[----:B------:R3:W-:Y:S02]  /*1020*/  ST.E desc[UR8][R8.64], R15 ;  /* 0x0000000f08007985 */ /* 0x0007e4000c101908 */
.L_x_15:
[----:B------:R-:W-:Y:S05]  /*1030*/  BSYNC.RECONVERGENT B0 ;  /* 0x0000000000007941 */ /* 0x000fea0003800200 */
.L_x_14:
        /* <DEDUP_REMOVED lines=8> */
[----:B------:R-:W4:Y:S01]  /*10c0*/  I2F.U32.RP R11, UR7 ;  /* 0x00000007000b7d06 */ /* 0x000f220008209000 */
[----:B------:R-:W5:Y:S01]  /*10d0*/  S2UR UR10, SR_CgaCtaId ;  /* 0x00000000000a79c3 */ /* 0x000f620000008800 */
[----:B-1-3--:R-:W-:Y:S01]  /*10e0*/  IMAD.MOV.U32 R8, RZ, RZ, RZ ;  /* 0x000000ffff087224 */ /* 0x00afe200078e00ff */
[----:B------:R-:W-:Y:S01]  /*10f0*/  MOV R12, 0x400 ;  /* 0x00000400000c7802 */ /* 0x000fe20000000f00 */
[----:B------:R-:W1:Y:S01]  /*1100*/  S2R R17, SR_SWINHI ;  /* 0x0000000000117919 */ /* 0x000e620000002f00 */
[----:B------:R-:W-:-:S03]  /*1110*/  ISETP.NE.U32.AND P2, PT, RZ, UR7, PT ;  /* 0x00000007ff007c0c */ /* 0x000fc6000bf45070 */
[----:B----4-:R-:W0:Y:S02]  /*1120*/  MUFU.RCP R11, R11 ;  /* 0x0000000b000b7308 */ /* 0x010e240000001000 */
[----:B0-2---:R-:W-:Y:S02]  /*1130*/  IADD3 R13, PT, PT, R11, 0xffffffe, RZ ;  /* 0x0ffffffe0b0d7810 */ /* 0x005fe40007ffe0ff */
[----:B-----5:R-:W-:-:S04]  /*1140*/  MOV R11, UR10 ;  /* 0x0000000a000b7c02 */ /* 0x020fc80008000f00 */
[----:B------:R0:W2:Y:S02]  /*1150*/  F2I.FTZ.U32.TRUNC.NTZ R9, R13 ;  /* 0x0000000d00097305 */ /* 0x0000a4000021f000 */
[----:B0-----:R-:W-:Y:S02]  /*1160*/  LEA R13, R11, R12, 0x18 ;  /* 0x0000000c0b0d7211 */ /* 0x001fe400078ec0ff */
[----:B------:R-:W-:Y:S02]  /*1170*/  IADD3 R12, PT, PT, R12, 0x40, RZ ;  /* 0x000000400c0c7810 */ /* 0x000fe40007ffe0ff */
[----:B--2---:R-:W-:Y:S02]  /*1180*/  IADD3 R15, PT, PT, RZ, -R9, RZ ;  /* 0x80000009ff0f7210 */ /* 0x004fe40007ffe0ff */
[----:B------:R-:W4:Y:S03]  /*1190*/  LDS R13, [R13+0x40] ;  /* 0x000040000d0d7984 */ /* 0x000f260000000800 */
[----:B------:R-:W-:-:S04]  /*11a0*/  IMAD R15, R15, UR7, RZ ;  /* 0x000000070f0f7c24 */ /* 0x000fc8000f8e02ff */
[----:B------:R-:W-:Y:S01]  /*11b0*/  IMAD.HI.U32 R9, R9, R15, R8 ;  /* 0x0000000f09097227 */ /* 0x000fe200078e0008 */
[----:B------:R-:W-:-:S05]  /*11c0*/  IADD3 R8, PT, PT, R0, 0x1, RZ ;  /* 0x0000000100087810 */ /* 0x000fca0007ffe0ff */
[----:B------:R-:W-:-:S05]  /*11d0*/  IMAD.HI.U32 R9, R9, R8, RZ ;  /* 0x0000000809097227 */ /* 0x000fca00078e00ff */
[----:B------:R-:W-:-:S05]  /*11e0*/  IADD3 R9, PT, PT, -R9, RZ, RZ ;  /* 0x000000ff09097210 */ /* 0x000fca0007ffe1ff */
[----:B------:R-:W-:Y:S01]  /*11f0*/  IMAD R15, R9, UR7, R8 ;  /* 0x00000007090f7c24 */ /* 0x000fe2000f8e0208 */
[----:B------:R-:W-:-:S04]  /*1200*/  LEA R8, R11, R12, 0x18 ;  /* 0x0000000c0b087211 */ /* 0x000fc800078ec0ff */
[----:B------:R-:W-:Y:S02]  /*1210*/  ISETP.GE.U32.AND P1, PT, R15, UR7, PT ;  /* 0x000000070f007c0c */ /* 0x000fe4000bf26070 */
[----:B------:R-:W-:Y:S02]  /*1220*/  MOV R8, R8 ;  /* 0x0000000800087202 */ /* 0x000fe40000000f00 */
[----:B-1----:R-:W-:-:S09]  /*1230*/  MOV R9, R17 ;  /* 0x0000001100097202 */ /* 0x002fd20000000f00 */
[----:B------:R-:W-:-:S05]  /*1240*/  @P1 VIADD R15, R15, -UR7 ;  /* 0x800000070f0f1c36 */ /* 0x000fca0008000000 */
[----:B------:R-:W-:-:S13]  /*1250*/  ISETP.GE.U32.AND P1, PT, R15, UR7, PT ;  /* 0x000000070f007c0c */ /* 0x000fda000bf26070 */
[----:B------:R-:W-:Y:S02]  /*1260*/  @P1 IADD3 R15, PT, PT, R15, -UR7, RZ ;  /* 0x800000070f0f1c10 */ /* 0x000fe4000fffe0ff */
[----:B------:R-:W-:-:S04]  /*1270*/  @!P2 LOP3.LUT R15, RZ, UR7, RZ, 0x33, !PT ;  /* 0x00000007ff0fac12 */ /* 0x000fc8000f8e33ff */
[----:B------:R-:W-:Y:S02]  /*1280*/  PRMT R8, R15, 0x654, R8 ;  /* 0x000006540f087816 */ /* 0x000fe40000000008 */
[----:B----4-:R-:W-:-:S07]  /*1290*/  MOV R9, R9 ;  /* 0x0000000900097202 */ /* 0x010fce0000000f00 */
.L_x_21:
[----:B------:R-:W-:Y:S05]  /*12a0*/  BSYNC.RECONVERGENT B0 ;  /* 0x0000000000007941 */ /* 0x000fea0003800200 */
.L_x_20:
        /* <DEDUP_REMOVED lines=12> */
[----:B------:R-:W-:-:S04]  /*1370*/  MOV R14, R8 ;  /* 0x00000008000e7202 */ /* 0x000fc80000000f00 */
[----:B------:R-:W-:-:S07]  /*1380*/  MOV R12, R14 ;  /* 0x0000000e000c7202 */ /* 0x000fce0000000f00 */
.L_x_25:
[----:B------:R-:W1:Y:S02]  /*1390*/  LDS R14, [R12] ;  /* 0x000000000c0e7984 */ /* 0x000e640000000800 */
[----:B-1-3--:R-:W-:-:S05]  /*13a0*/  FADD R15, R13, R14 ;  /* 0x0000000e0d0f7221 */ /* 0x00afca0000000000 */
[----:B------:R-:W0:Y:S02]  /*13b0*/  ATOMS.CAST.SPIN P1, [R12], R14, R15 ;  /* 0x0000000e0c00758d */ /* 0x000e24000182000f */
[----:B0-----:R-:W-:Y:S05]  /*13c0*/  @!P1 BRA `(.L_x_25) ;  /* 0xfffffffc00f09947 */ /* 0x001fea000383ffff */
[----:B------:R-:W-:Y:S05]  /*13d0*/  BRA `(.L_x_23) ;  /* 0x00000000002c7947 */ /* 0x000fea0003800000 */
.L_x_24:
[----:B------:R-:W0:Y:S02]  /*13e0*/  QSPC.E.D P1, RZ, [R8] ;  /* 0x0000000008ff73aa */ /* 0x000e240000020700 */
[----:B0-----:R-:W-:Y:S05]  /*13f0*/  @!P1 BRA `(.L_x_26) ;  /* 0x0000000000189947 */ /* 0x001fea0003800000 */
.L_x_27:
[----:B------:R-:W1:Y:S02]  /*1400*/  LD.E R14, [R8] ;  /* 0x00000000080e7980 */ /* 0x000e640000100900 */
[----:B-1-3--:R-:W-:-:S06]  /*1410*/  FADD R15, R13, R14 ;  /* 0x0000000e0d0f7221 */ /* 0x00afcc0000000000 */
[----:B------:R-:W2:Y:S02]  /*1420*/  ATOM.E.CAST.SPIN PT, R15, [R8], R14, R15 ;  /* 0x0000000e080f738b */ /* 0x000ea400019e010f */
[----:B--2---:R-:W-:-:S13]  /*1430*/  ISETP.EQ.U32.AND P1, PT, R15, 0x1, PT ;  /* 0x000000010f00780c */ /* 0x004fda0003f22070 */
[----:B------:R-:W-:Y:S05]  /*1440*/  @!P1 BRA `(.L_x_27) ;  /* 0xfffffffc00ec9947 */ /* 0x000fea000383ffff */
[----:B------:R-:W-:Y:S05]  /*1450*/  BRA `(.L_x_23) ;  /* 0x00000000000c7947 */ /* 0x000fea0003800000 */
.L_x_26:
[----:B------:R-:W1:Y:S02]  /*1460*/  LD.E R12, desc[UR8][R8.64] ;  /* 0x00000008080c7980 */ /* 0x000e64000c101900 */
[----:B-1-3--:R-:W-:-:S05]  /*1470*/  FADD R15, R13, R12 ;  /* 0x0000000c0d0f7221 */ /* 0x00afca0000000000 */
[----:B------:R4:W-:Y:S02]  /*1480*/  ST.E desc[UR8][R8.64], R15 ;  /* 0x0000000f08007985 */ /* 0x0009e4000c101908 */
.L_x_23:
[----:B------:R-:W-:Y:S05]  /*1490*/  BSYNC.RECONVERGENT B0 ;  /* 0x0000000000007941 */ /* 0x000fea0003800200 */
.L_x_22:
        /* <DEDUP_REMOVED lines=8> */
[----:B------:R-:W5:Y:S01]  /*1520*/  I2F.U32.RP R11, UR7 ;  /* 0x00000007000b7d06 */ /* 0x000f620008209000 */
[----:B------:R-:W0:Y:S01]  /*1530*/  S2UR UR10, SR_CgaCtaId ;  /* 0x00000000000a79c3 */ /* 0x000e220000008800 */
[----:B-1-34-:R-:W-:Y:S01]  /*1540*/  HFMA2 R8, -RZ, RZ, 0, 0 ;  /* 0x00000000ff087431 */ /* 0x01afe200000001ff */
[----:B------:R-:W-:Y:S01]  /*1550*/  MOV R12, 0x400 ;  /* 0x00000400000c7802 */ /* 0x000fe20000000f00 */
[----:B------:R-:W1:Y:S01]  /*1560*/  S2R R17, SR_SWINHI ;  /* 0x0000000000117919 */ /* 0x000e620000002f00 */
[----:B------:R-:W-:-:S03]  /*1570*/  ISETP.NE.U32.AND P2, PT, RZ, UR7, PT ;  /* 0x00000007ff007c0c */ /* 0x000fc6000bf45070 */
[----:B-----5:R-:W0:Y:S02]  /*1580*/  MUFU.RCP R11, R11 ;  /* 0x0000000b000b7308 */ /* 0x020e240000001000 */
[----:B0-2---:R-:W-:Y:S01]  /*1590*/  VIADD R13, R11, 0xffffffe ;  /* 0x0ffffffe0b0d7836 */ /* 0x005fe20000000000 */
[----:B------:R-:W-:-:S05]  /*15a0*/  MOV R11, UR10 ;  /* 0x0000000a000b7c02 */ /* 0x000fca0008000f00 */
[----:B------:R0:W2:Y:S02]  /*15b0*/  F2I.FTZ.U32.TRUNC.NTZ R9, R13 ;  /* 0x0000000d00097305 */ /* 0x0000a4000021f000 */
[----:B0-----:R-:W-:Y:S02]  /*15c0*/  LEA R13, R11, R12, 0x18 ;  /* 0x0000000c0b0d7211 */ /* 0x001fe400078ec0ff */
[----:B------:R-:W-:Y:S02]  /*15d0*/  IADD3 R12, PT, PT, R12, 0x40, RZ ;  /* 0x000000400c0c7810 */ /* 0x000fe40007ffe0ff */
[----:B--2---:R-:W-:Y:S02]  /*15e0*/  IADD3 R15, PT, PT, RZ, -R9, RZ ;  /* 0x80000009ff0f7210 */ /* 0x004fe40007ffe0ff */
[----:B------:R-:W0:Y:S03]  /*15f0*/  LDS R13, [R13+0x40] ;  /* 0x000040000d0d7984 */ /* 0x000e260000000800 */
[----:B------:R-:W-:-:S04]  /*1600*/  IMAD R15, R15, UR7, RZ ;  /* 0x000000070f0f7c24 */ /* 0x000fc8000f8e02ff */
[----:B------:R-:W-:Y:S01]  /*1610*/  IMAD.HI.U32 R9, R9, R15, R8 ;  /* 0x0000000f09097227 */ /* 0x000fe200078e0008 */
[----:B------:R-:W-:-:S05]  /*1620*/  IADD3 R8, PT, PT, R0, 0x2, RZ ;  /* 0x0000000200087810 */ /* 0x000fca0007ffe0ff */
[----:B------:R-:W-:-:S04]  /*1630*/  IMAD.HI.U32 R9, R9, R8, RZ ;  /* 0x0000000809097227 */ /* 0x000fc800078e00ff */
[----:B------:R-:W-:-:S04]  /*1640*/  IMAD.MOV R9, RZ, RZ, -R9 ;  /* 0x000000ffff097224 */ /* 0x000fc800078e0a09 */
[----:B------:R-:W-:Y:S01]  /*1650*/  IMAD R15, R9, UR7, R8 ;  /* 0x00000007090f7c24 */ /* 0x000fe2000f8e0208 */
[----:B------:R-:W-:-:S04]  /*1660*/  LEA R8, R11, R12, 0x18 ;  /* 0x0000000c0b087211 */ /* 0x000fc800078ec0ff */
[----:B------:R-:W-:Y:S02]  /*1670*/  ISETP.GE.U32.AND P1, PT, R15, UR7, PT ;  /* 0x000000070f007c0c */ /* 0x000fe4000bf26070 */
[----:B------:R-:W-:Y:S02]  /*1680*/  MOV R8, R8 ;  /* 0x0000000800087202 */ /* 0x000fe40000000f00 */
[----:B-1----:R-:W-:-:S09]  /*1690*/  MOV R9, R17 ;  /* 0x0000001100097202 */ /* 0x002fd20000000f00 */
[----:B------:R-:W-:-:S04]  /*16a0*/  @P1 IADD3 R15, PT, PT, R15, -UR7, RZ ;  /* 0x800000070f0f1c10 */ /* 0x000fc8000fffe0ff */
[----:B------:R-:W-:-:S13]  /*16b0*/  ISETP.GE.U32.AND P1, PT, R15, UR7, PT ;  /* 0x000000070f007c0c */ /* 0x000fda000bf26070 */
[----:B------:R-:W-:Y:S01]  /*16c0*/  @P1 VIADD R15, R15, -UR7 ;  /* 0x800000070f0f1c36 */ /* 0x000fe20008000000 */
[----:B------:R-:W-:-:S04]  /*16d0*/  @!P2 LOP3.LUT R15, RZ, UR7, RZ, 0x33, !PT ;  /* 0x00000007ff0fac12 */ /* 0x000fc8000f8e33ff */
[----:B------:R-:W-:Y:S02]  /*16e0*/  PRMT R8, R15, 0x654, R8 ;  /* 0x000006540f087816 */ /* 0x000fe40000000008 */
[----:B0-----:R-:W-:-:S07]  /*16f0*/  MOV R9, R9 ;  /* 0x0000000900097202 */ /* 0x001fce0000000f00 */
.L_x_29:
[----:B------:R-:W-:Y:S05]  /*1700*/  BSYNC.RECONVERGENT B0 ;  /* 0x0000000000007941 */ /* 0x000fea0003800200 */
.L_x_28:
        /* <DEDUP_REMOVED lines=12> */
[----:B------:R-:W-:Y:S01]  /*17d0*/  MOV R14, R8 ;  /* 0x00000008000e7202 */ /* 0x000fe20000000f00 */
[----:B------:R-:W-:Y:S03]  /*17e0*/  BSSY.RECONVERGENT B1, `(.L_x_33) ;  /* 0x0000006000017945 */ /* 0x000fe60003800200 */
[----:B------:R-:W-:-:S07]  /*17f0*/  MOV R12, R14 ;  /* 0x0000000e000c7202 */ /* 0x000fce0000000f00 */
.L_x_34:
[----:B------:R-:W1:Y:S02]  /*1800*/  LDS R14, [R12] ;  /* 0x000000000c0e7984 */ /* 0x000e640000000800 */
[----:B-1-34-:R-:W-:-:S05]  /*1810*/  FADD R15, R13, R14 ;  /* 0x0000000e0d0f7221 */ /* 0x01afca0000000000 */
[----:B------:R-:W0:Y:S02]  /*1820*/  ATOMS.CAST.SPIN P1, [R12], R14, R15 ;  /* 0x0000000e0c00758d */ /* 0x000e24000182000f */
[----:B0-----:R-:W-:Y:S05]  /*1830*/  @!P1 BRA `(.L_x_34) ;  /* 0xfffffffc00f09947 */ /* 0x001fea000383ffff */
[----:B------:R-:W-:Y:S05]  /*1840*/  BSYNC.RECONVERGENT B1 ;  /* 0x0000000000017941 */ /* 0x000fea0003800200 */
.L_x_33:
[----:B------:R-:W-:Y:S05]  /*1850*/  BRA `(.L_x_31) ;  /* 0x0000000000347947 */ /* 0x000fea0003800000 */
.L_x_32:
[----:B------:R-:W0:Y:S02]  /*1860*/  QSPC.E.D P1, RZ, [R8] ;  /* 0x0000000008ff73aa */ /* 0x000e240000020700 */
[----:B0-----:R-:W-:Y:S05]  /*1870*/  @!P1 BRA `(.L_x_35) ;  /* 0x0000000000209947 */ /* 0x001fea0003800000 */
[----:B------:R-:W-:Y:S01]  /*1880*/  BSSY.RECONVERGENT B1, `(.L_x_36) ;  /* 0x0000006000017945 */ /* 0x000fe20003800200 */
.L_x_37:
[----:B------:R-:W1:Y:S02]  /*1890*/  LD.E R14, [R8] ;  /* 0x00000000080e7980 */ /* 0x000e640000100900 */
[----:B-1-34-:R-:W-:-:S06]  /*18a0*/  FADD R15, R13, R14 ;  /* 0x0000000e0d0f7221 */ /* 0x01afcc0000000000 */
[----:B------:R-:W2:Y:S02]  /*18b0*/  ATOM.E.CAST.SPIN PT, R15, [R8], R14, R15 ;  /* 0x0000000e080f738b */ /* 0x000ea400019e010f */
[----:B--2---:R-:W-:-:S13]  /*18c0*/  ISETP.EQ.U32.AND P1, PT, R15, 0x1, PT ;  /* 0x000000010f00780c */ /* 0x004fda0003f22070 */
[----:B------:R-:W-:Y:S05]  /*18d0*/  @!P1 BRA `(.L_x_37) ;  /* 0xfffffffc00ec9947 */ /* 0x000fea000383ffff */
[----:B------:R-:W-:Y:S05]  /*18e0*/  BSYNC.RECONVERGENT B1 ;  /* 0x0000000000017941 */ /* 0x000fea0003800200 */
.L_x_36:
[----:B------:R-:W-:Y:S05]  /*18f0*/  BRA `(.L_x_31) ;  /* 0x00000000000c7947 */ /* 0x000fea0003800000 */
.L_x_35:
[----:B------:R-:W1:Y:S02]  /*1900*/  LD.E R12, desc[UR8][R8.64] ;  /* 0x00000008080c7980 */ /* 0x000e64000c101900 */
[----:B-1-34-:R-:W-:-:S05]  /*1910*/  FADD R15, R13, R12 ;  /* 0x0000000c0d0f7221 */ /* 0x01afca0000000000 */
[----:B------:R0:W-:Y:S02]  /*1920*/  ST.E desc[UR8][R8.64], R15 ;  /* 0x0000000f08007985 */ /* 0x0001e4000c101908 */
.L_x_31:
[----:B------:R-:W-:Y:S05]  /*1930*/  BSYNC.RECONVERGENT B0 ;  /* 0x0000000000007941 */ /* 0x000fea0003800200 */
.L_x_30:
[----:B------:R-:W-:Y:S06]  /*1940*/  MEMBAR.ALL.GPU ;  /* 0x0000000000007992 */ /* 0x000fec000000a000 */
[----:B------:R-:W-:-:S00]  /*1950*/  ERRBAR ;  /* 0x00000000000079ab */ /* 0x000fc00000000000 */
[----:B------:R-:W-:Y:S08]  /*1960*/  CGAERRBAR ;  /* 0x00000000000075ab */ /* 0x000ff00000000000 */
[----:B------:R-:W-:Y:S01]  /*1970*/  UCGABAR_ARV ;  /* 0x00000000000079c7 */ /* 0x000fe20008000000 */
[----:B------:R-:W-:Y:S01]  /*1980*/  IADD3 R0, PT, PT, R0, 0x4, RZ ;  /* 0x0000000400007810 */ /* 0x000fe20007ffe0ff */
[----:B------:R-:W-:-:S04]  /*1990*/  UIADD3 UR6, UPT, UPT, UR6, 0x4, URZ ;  /* 0x0000000406067890 */ /* 0x000fc8000fffe0ff */
[----:B------:R-:W-:Y:S01]  /*19a0*/  UCGABAR_WAIT ;  /* 0x0000000000007dc7 */ /* 0x000fe20008000000 */
[----:B------:R-:W-:Y:S01]  /*19b0*/  CCTL.IVALL ;  /* 0x00000000ff00798f */ /* 0x000fe20002000000 */
[----:B------:R-:W-:Y:S06]  /*19c0*/  BRA.U UP0, `(.L_x_38) ;  /* 0xffffffed007c7547 */ /* 0x000fec000b83ffff */
[----:B------:R-:W-:-:S12]  /*19d0*/  UIADD3 UR6, UPT, UPT, UR6, -0x1, URZ ;  /* 0xffffffff06067890 */ /* 0x000fd8000fffe0ff */
.L_x_3:
[----:B------:R-:W-:-:S09]  /*19e0*/  UISETP.NE.AND UP0, UPT, UR5, URZ, UPT ;  /* 0x000000ff0500728c */ /* 0x000fd2000bf05270 */
[----:B------:R-:W-:Y:S05]  /*19f0*/  BRA.U !UP0, `(.L_x_2) ;  /* 0x00000005083c7547 */ /* 0x000fea000b800000 */
[----:B------:R-:W-:Y:S01]  /*1a00*/  IADD3 R11, PT, PT, R11, UR6, RZ ;  /* 0x000000060b0b7c10 */ /* 0x000fe2000fffe0ff */
[----:B------:R-:W-:-:S12]  /*1a10*/  UIADD3 UR5, UPT, UPT, -UR5, URZ, URZ ;  /* 0x000000ff05057290 */ /* 0x000fd8000fffe1ff */
.L_x_49:
[----:B------:R-:W-:Y:S01]  /*1a20*/  UIADD3 UR5, UPT, UPT, UR5, 0x1, URZ ;  /* 0x0000000105057890 */ /* 0x000fe2000fffe0ff */
[----:B------:R-:W-:Y:S03]  /*1a30*/  BSSY.RECONVERGENT B0, `(.L_x_39) ;  /* 0x000001f000007945 */ /* 0x000fe60003800200 */
[----:B------:R-:W-:Y:S01]  /*1a40*/  UISETP.NE.AND UP0, UPT, UR5, URZ, UPT ;  /* 0x000000ff0500728c */ /* 0x000fe2000bf05270 */
[----:B------:R-:W-:Y:S10]  /*1a50*/  @P0 BRA `(.L_x_40) ;  /* 0x0000000000700947 */ /* 0x000ff40003800000 */
[----:B------:R-:W5:Y:S01]  /*1a60*/  I2F.U32.RP R12, UR7 ;  /* 0x00000007000c7d06 */ /* 0x000f620008209000 */
[----:B------:R-:W2:Y:S01]  /*1a70*/  S2R R17, SR_CgaCtaId ;  /* 0x0000000000117919 */ /* 0x000ea20000008800 */
[----:B01-34-:R-:W-:Y:S01]  /*1a80*/  HFMA2 R8, -RZ, RZ, 0, 0 ;  /* 0x00000000ff087431 */ /* 0x01bfe200000001ff */
[----:B------:R-:W-:Y:S01]  /*1a90*/  ISETP.NE.U32.AND P1, PT, RZ, UR7, PT ;  /* 0x00000007ff007c0c */ /* 0x000fe2000bf25070 */
[----:B------:R-:W0:Y:S04]  /*1aa0*/  S2R R19, SR_SWINHI ;  /* 0x0000000000137919 */ /* 0x000e280000002f00 */
[----:B-----5:R-:W1:Y:S02]  /*1ab0*/  MUFU.RCP R12, R12 ;  /* 0x0000000c000c7308 */ /* 0x020e640000001000 */
[----:B-1----:R-:W-:-:S06]  /*1ac0*/  VIADD R9, R12, 0xffffffe ;  /* 0x0ffffffe0c097836 */ /* 0x002fcc0000000000 */
[----:B------:R-:W2:Y:S02]  /*1ad0*/  F2I.FTZ.U32.TRUNC.NTZ R9, R9 ;  /* 0x0000000900097305 */ /* 0x000ea4000021f000 */
[----:B--2---:R-:W-:-:S05]  /*1ae0*/  IADD3 R13, PT, PT, RZ, -R9, RZ ;  /* 0x80000009ff0d7210 */ /* 0x004fca0007ffe0ff */
[----:B------:R-:W-:-:S04]  /*1af0*/  IMAD R13, R13, UR7, RZ ;  /* 0x000000070d0d7c24 */ /* 0x000fc8000f8e02ff */
[----:B------:R-:W-:Y:S01]  /*1b00*/  IMAD.HI.U32 R0, R9, R13, R8 ;  /* 0x0000000d09007227 */ /* 0x000fe200078e0008 */
[----:B------:R-:W-:-:S04]  /*1b10*/  MOV R8, 0x400 ;  /* 0x0000040000087802 */ /* 0x000fc80000000f00 */
[----:B------:R-:W-:Y:S01]  /*1b20*/  LEA R13, R17, R8, 0x18 ;  /* 0x00000008110d7211 */ /* 0x000fe200078ec0ff */
[----:B------:R-:W-:Y:S01]  /*1b30*/  IMAD.HI.U32 R0, R0, R11, RZ ;  /* 0x0000000b00007227 */ /* 0x000fe200078e00ff */
[----:B------:R-:W-:-:S04]  /*1b40*/  IADD3 R8, PT, PT, R8, 0x40, RZ ;  /* 0x0000004008087810 */ /* 0x000fc80007ffe0ff */
[----:B------:R-:W-:Y:S01]  /*1b50*/  IADD3 R0, PT, PT, -R0, RZ, RZ ;  /* 0x000000ff00007210 */ /* 0x000fe20007ffe1ff */
[----:B------:R-:W1:Y:S01]  /*1b60*/  LDS R13, [R13+0x40] ;  /* 0x000040000d0d7984 */ /* 0x000e620000000800 */
[----:B------:R-:W-:-:S03]  /*1b70*/  LEA R8, R17, R8, 0x18 ;  /* 0x0000000811087211 */ /* 0x000fc600078ec0ff */
[----:B------:R-:W-:Y:S01]  /*1b80*/  IMAD R15, R0, UR7, R11 ;  /* 0x00000007000f7c24 */ /* 0x000fe2000f8e020b */
[----:B------:R-:W-:Y:S02]  /*1b90*/  MOV R8, R8 ;  /* 0x0000000800087202 */ /* 0x000fe40000000f00 */
[----:B0-----:R-:W-:Y:S02]  /*1ba0*/  MOV R9, R19 ;  /* 0x0000001300097202 */ /* 0x001fe40000000f00 */
[----:B------:R-:W-:-:S13]  /*1bb0*/  ISETP.GE.U32.AND P0, PT, R15, UR7, PT ;  /* 0x000000070f007c0c */ /* 0x000fda000bf06070 */
[----:B------:R-:W-:-:S05]  /*1bc0*/  @P0 VIADD R15, R15, -UR7 ;  /* 0x800000070f0f0c36 */ /* 0x000fca0008000000 */
[----:B------:R-:W-:-:S13]  /*1bd0*/  ISETP.GE.U32.AND P0, PT, R15, UR7, PT ;  /* 0x000000070f007c0c */ /* 0x000fda000bf06070 */
[----:B------:R-:W-:Y:S02]  /*1be0*/  @P0 IADD3 R15, PT, PT, R15, -UR7, RZ ;  /* 0x800000070f0f0c10 */ /* 0x000fe4000fffe0ff */
[----:B------:R-:W-:-:S04]  /*1bf0*/  @!P1 LOP3.LUT R15, RZ, UR7, RZ, 0x33, !PT ;  /* 0x00000007ff0f9c12 */ /* 0x000fc8000f8e33ff */
[----:B------:R-:W-:Y:S02]  /*1c00*/  PRMT R8, R15, 0x654, R8 ;  /* 0x000006540f087816 */ /* 0x000fe40000000008 */
[----:B-1----:R-:W-:-:S07]  /*1c10*/  MOV R9, R9 ;  /* 0x0000000900097202 */ /* 0x002fce0000000f00 */
.L_x_40:
[----:B------:R-:W-:Y:S05]  /*1c20*/  BSYNC.RECONVERGENT B0 ;  /* 0x0000000000007941 */ /* 0x000fea0003800200 */
.L_x_39:
        /* <DEDUP_REMOVED lines=16> */
.L_x_45:
[----:B------:R-:W1:Y:S02]  /*1d30*/  LDS R14, [R0] ;  /* 0x00000000000e7984 */ /* 0x000e640000000800 */
[----:B-1-34-:R-:W-:-:S05]  /*1d40*/  FADD R15, R13, R14 ;  /* 0x0000000e0d0f7221 */ /* 0x01afca0000000000 */
[----:B------:R-:W0:Y:S02]  /*1d50*/  ATOMS.CAST.SPIN P1, [R0], R14, R15 ;  /* 0x0000000e0000758d */ /* 0x000e24000182000f */
[----:B0-----:R-:W-:Y:S05]  /*1d60*/  @!P1 BRA `(.L_x_45) ;  /* 0xfffffffc00f09947 */ /* 0x001fea000383ffff */
[----:B------:R-:W-:Y:S05]  /*1d70*/  BSYNC.RECONVERGENT B1 ;  /* 0x0000000000017941 */ /* 0x000fea0003800200 */
.L_x_44:
[----:B------:R-:W-:Y:S05]  /*1d80*/  BRA `(.L_x_42) ;  /* 0x0000000000347947 */ /* 0x000fea0003800000 */
.L_x_43:
[----:B------:R-:W0:Y:S02]  /*1d90*/  QSPC.E.D P1, RZ, [R8] ;  /* 0x0000000008ff73aa */ /* 0x000e240000020700 */
[----:B0-----:R-:W-:Y:S05]  /*1da0*/  @!P1 BRA `(.L_x_46) ;  /* 0x0000000000209947 */ /* 0x001fea0003800000 */
[----:B------:R-:W-:Y:S01]  /*1db0*/  BSSY.RECONVERGENT B1, `(.L_x_47) ;  /* 0x0000006000017945 */ /* 0x000fe20003800200 */
.L_x_48:
[----:B------:R-:W1:Y:S02]  /*1dc0*/  LD.E R14, [R8] ;  /* 0x00000000080e7980 */ /* 0x000e640000100900 */
[----:B-1-34-:R-:W-:-:S06]  /*1dd0*/  FADD R15, R13, R14 ;  /* 0x0000000e0d0f7221 */ /* 0x01afcc0000000000 */
[----:B------:R-:W2:Y:S02]  /*1de0*/  ATOM.E.CAST.SPIN PT, R15, [R8], R14, R15 ;  /* 0x0000000e080f738b */ /* 0x000ea400019e010f */
[----:B--2---:R-:W-:-:S13]  /*1df0*/  ISETP.EQ.U32.AND P1, PT, R15, 0x1, PT ;  /* 0x000000010f00780c */ /* 0x004fda0003f22070 */
[----:B------:R-:W-:Y:S05]  /*1e00*/  @!P1 BRA `(.L_x_48) ;  /* 0xfffffffc00ec9947 */ /* 0x000fea000383ffff */
[----:B------:R-:W-:Y:S05]  /*1e10*/  BSYNC.RECONVERGENT B1 ;  /* 0x0000000000017941 */ /* 0x000fea0003800200 */
.L_x_47:
[----:B------:R-:W-:Y:S05]  /*1e20*/  BRA `(.L_x_42) ;  /* 0x00000000000c7947 */ /* 0x000fea0003800000 */
.L_x_46:
[----:B------:R-:W1:Y:S02]  /*1e30*/  LD.E R0, desc[UR8][R8.64] ;  /* 0x0000000808007980 */ /* 0x000e64000c101900 */
[----:B-1-34-:R-:W-:-:S05]  /*1e40*/  FADD R15, R13, R0 ;  /* 0x000000000d0f7221 */ /* 0x01afca0000000000 */
[----:B------:R0:W-:Y:S02]  /*1e50*/  ST.E desc[UR8][R8.64], R15 ;  /* 0x0000000f08007985 */ /* 0x0001e4000c101908 */
.L_x_42:
[----:B------:R-:W-:Y:S05]  /*1e60*/  BSYNC.RECONVERGENT B0 ;  /* 0x0000000000007941 */ /* 0x000fea0003800200 */
.L_x_41:
[----:B------:R-:W-:Y:S06]  /*1e70*/  MEMBAR.ALL.GPU ;  /* 0x0000000000007992 */ /* 0x000fec000000a000 */
[----:B------:R-:W-:-:S00]  /*1e80*/  ERRBAR ;  /* 0x00000000000079ab */ /* 0x000fc00000000000 */
[----:B------:R-:W-:Y:S08]  /*1e90*/  CGAERRBAR ;  /* 0x00000000000075ab */ /* 0x000ff00000000000 */
[----:B------:R-:W-:Y:S01]  /*1ea0*/  UCGABAR_ARV ;  /* 0x00000000000079c7 */ /* 0x000fe20008000000 */
[----:B------:R-:W-:-:S05]  /*1eb0*/  VIADD R11, R11, 0x1 ;  /* 0x000000010b0b7836 */ /* 0x000fca0000000000 */
[----:B------:R-:W-:Y:S01]  /*1ec0*/  UCGABAR_WAIT ;  /* 0x0000000000007dc7 */ /* 0x000fe20008000000 */
[----:B------:R-:W-:Y:S01]  /*1ed0*/  CCTL.IVALL ;  /* 0x00000000ff00798f */ /* 0x000fe20002000000 */
[----:B------:R-:W-:Y:S05]  /*1ee0*/  BRA.U UP0, `(.L_x_49) ;  /* 0xfffffff900cc7547 */ /* 0x000fea000b83ffff */
.L_x_2:
[----:B------:R-:W5:Y:S01]  /*1ef0*/  S2UR UR5, SR_CgaCtaId ;  /* 0x00000000000579c3 */ /* 0x000f620000008800 */
[----:B------:R-:W-:Y:S01]  /*1f00*/  UMOV UR4, 0x400 ;  /* 0x0000040000047882 */ /* 0x000fe20000000000 */
[----:B01-34-:R-:W-:Y:S01]  /*1f10*/  HFMA2 R9, -RZ, RZ, 0.625, 0 ;  /* 0x39000000ff097431 */ /* 0x01bfe200000001ff */
[----:B-----5:R-:W-:-:S09]  /*1f20*/  ULEA UR4, UR5, UR4, 0x18 ;  /* 0x0000000405047291 */ /* 0x020fd2000f8ec0ff */
[----:B------:R-:W0:Y:S02]  /*1f30*/  LDS R0, [UR4+0x40] ;  /* 0x00004004ff007984 */ /* 0x000e240008000800 */
[----:B0-----:R-:W-:-:S05]  /*1f40*/  FFMA R0, R0, R9, 9.9999999747524270788e-07 ;  /* 0x358637bd00007423 */ /* 0x001fca0000000009 */
[----:B------:R-:W-:-:S13]  /*1f50*/  FSETP.GEU.AND P0, PT, |R0|, 1.175494350822287508e-38, PT ;  /* 0x008000000000780b */ /* 0x000fda0003f0e200 */
[----:B------:R-:W-:-:S05]  /*1f60*/  @!P0 FMUL R0, R0, 16777216 ;  /* 0x4b80000000008820 */ /* 0x000fca0000400000 */
[----:B------:R-:W-:-:S04]  /*1f70*/  IADD3 R8, PT, PT, R0, -0x800000, RZ ;  /* 0xff80000000087810 */ /* 0x000fc80007ffe0ff */
[----:B------:R-:W-:-:S13]  /*1f80*/  ISETP.GT.U32.AND P1, PT, R8, 0x7effffff, PT ;  /* 0x7effffff0800780c */ /* 0x000fda0003f24070 */
[----:B------:R-:W-:Y:S05]  /*1f90*/  @P1 BRA `(.L_x_50) ;  /* 0x00000000003c1947 */ /* 0x000fea0003800000 */
[----:B------:R-:W-:Y:S02]  /*1fa0*/  LOP3.LUT R8, R0, 0xffffff, RZ, 0xc0, !PT ;  /* 0x00ffffff00087812 */ /* 0x000fe400078ec0ff */
[----:B------:R-:W-:Y:S02]  /*1fb0*/  MOV R14, 0x3ec00000 ;  /* 0x3ec00000000e7802 */ /* 0x000fe40000000f00 */
[----:B------:R-:W-:-:S04]  /*1fc0*/  LOP3.LUT R9, R8, 0x3f000000, RZ, 0xfc, !PT ;  /* 0x3f00000008097812 */ /* 0x000fc800078efcff */
[----:B------:R-:W0:Y:S01]  /*1fd0*/  MUFU.RSQ R8, R9 ;  /* 0x0000000900087308 */ /* 0x000e220000001400 */
[----:B------:R-:W-:-:S05]  /*1fe0*/  IMAD.IADD R0, R9, 0x1, -R0 ;  /* 0x0000000109007824 */ /* 0x000fca00078e0a00 */
[----:B------:R-:W-:Y:S01]  /*1ff0*/  @!P0 IADD3 R0, PT, PT, R0, 0xc000000, RZ ;  /* 0x0c00000000008810 */ /* 0x000fe20007ffe0ff */
[----:B0-----:R-:W-:-:S04]  /*2000*/  FMUL R11, R8, R8 ;  /* 0x00000008080b7220 */ /* 0x001fc80000400000 */
[----:B------:R-:W-:Y:S01]  /*2010*/  FFMA R12, R8, R8, -R11 ;  /* 0x00000008080c7223 */ /* 0x000fe2000000080b */
[----:B------:R-:W-:-:S04]  /*2020*/  FFMA R11, -R9, R11, 1 ;  /* 0x3f800000090b7423 */ /* 0x000fc8000000010b */
[----:B------:R-:W-:-:S04]  /*2030*/  FFMA R11, -R9, R12, R11 ;  /* 0x0000000c090b7223 */ /* 0x000fc8000000010b */
[----:B--2---:R-:W-:Y:S01]  /*2040*/  FFMA R13, R11, R14, 0.5 ;  /* 0x3f0000000b0d7423 */ /* 0x004fe2000000000e */
[----:B------:R-:W-:-:S04]  /*2050*/  FMUL R11, R8, R11 ;  /* 0x0000000b080b7220 */ /* 0x000fc80000400000 */
[----:B------:R-:W-:-:S05]  /*2060*/  FFMA R11, R13, R11, R8 ;  /* 0x0000000b0d0b7223 */ /* 0x000fca0000000008 */
[----:B------:R-:W-:Y:S01]  /*2070*/  LEA.HI.SX32 R0, R0, R11, 0x1f ;  /* 0x0000000b00007211 */ /* 0x000fe200078ffaff */
[----:B------:R-:W-:Y:S06]  /*2080*/  BRA `(.L_x_51) ;  /* 0x0000000000047947 */ /* 0x000fec0003800000 */
.L_x_50:
[----:B------:R-:W0:Y:S02]  /*2090*/  MUFU.RSQ R0, R0 ;  /* 0x0000000000007308 */ /* 0x000e240000001400 */
.L_x_51:
[----:B------:R-:W-:-:S13]  /*20a0*/  ISETP.GT.U32.AND P0, PT, R3, 0x1ff, PT ;  /* 0x000001ff0300780c */ /* 0x000fda0003f04070 */
[----:B------:R-:W-:Y:S05]  /*20b0*/  @P0 EXIT ;  /* 0x000000000000094d */ /* 0x000fea0003800000 */
[----:B------:R-:W1:Y:S01]  /*20c0*/  LDC.64 R8, c[0x0][0x390] ;  /* 0x0000e400ff087b82 */ /* 0x000e620000000a00 */
[----:B------:R-:W-:-:S05]  /*20d0*/  LEA R3, R3, R10, 0x3 ;  /* 0x0000000a03037211 */ /* 0x000fca00078e18ff */
[----:B-1----:R-:W-:-:S06]  /*20e0*/  IMAD.WIDE.U32 R8, R3, 0x2, R8 ;  /* 0x0000000203087825 */ /* 0x002fcc00078e0008 */
[----:B------:R-:W3:Y:S01]  /*20f0*/  LDG.E.128 R8, desc[UR8][R8.64] ;  /* 0x0000000808087981 */ /* 0x000ee2000c1e1d00 */
[--C-:B------:R-:W-:Y:S02]  /*2100*/  HADD2.F32 R17, -RZ, R5.reuse.H0_H0 ;  /* 0x20000005ff117230 */ /* 0x100fe40000004100 */
[----:B------:R-:W-:Y:S01]  /*2110*/  HADD2.F32 R19, -RZ, R5.H1_H1 ;  /* 0x30000005ff137230 */ /* 0x000fe20000004100 */
[----:B------:R-:W-:Y:S01]  /*2120*/  LEA R5, R2, R3, 0xd ;  /* 0x0000000302057211 */ /* 0x000fe200078e68ff */
[----:B--2---:R-:W-:Y:S01]  /*2130*/  HADD2.F32 R13, -RZ, R4.H0_H0 ;  /* 0x20000004ff0d7230 */ /* 0x004fe20000004100 */
[----:B------:R-:W1:Y:S01]  /*2140*/  LDC.64 R2, c[0x0][0x380] ;  /* 0x0000e000ff027b82 */ /* 0x000e620000000a00 */
[----:B------:R-:W-:Y:S02]  /*2150*/  HADD2.F32 R21, -RZ, R6.H0_H0 ;  /* 0x20000006ff157230 */ /* 0x000fe40000004100 */
[----:B0-----:R-:W-:Y:S01]  /*2160*/  FMUL R12, R17, R0 ;  /* 0x00000000110c7220 */ /* 0x001fe20000400000 */
[----:B------:R-:W-:-:S02]  /*2170*/  HADD2.F32 R15, -RZ, R4.H1_H1 ;  /* 0x30000004ff0f7230 */ /* 0x000fc40000004100 */
[----:B------:R-:W-:Y:S02]  /*2180*/  HADD2.F32 R23, -RZ, R6.H1_H1 ;  /* 0x30000006ff177230 */ /* 0x000fe40000004100 */
[-C--:B------:R-:W-:Y:S01]  /*2190*/  FMUL R6, R13, R0.reuse ;  /* 0x000000000d067220 */ /* 0x080fe20000400000 */
[--C-:B------:R-:W-:Y:S02]  /*21a0*/  HADD2.F32 R25, -RZ, R7.reuse.H0_H0 ;  /* 0x20000007ff197230 */ /* 0x100fe40000004100 */
[-C--:B------:R-:W-:Y:S01]  /*21b0*/  FMUL R13, R19, R0.reuse ;  /* 0x00000000130d7220 */ /* 0x080fe20000400000 */
[----:B------:R-:W-:Y:S02]  /*21c0*/  HADD2.F32 R27, -RZ, R7.H1_H1 ;  /* 0x30000007ff1b7230 */ /* 0x000fe40000004100 */
[-C--:B------:R-:W-:Y:S01]  /*21d0*/  FMUL R14, R21, R0.reuse ;  /* 0x00000000150e7220 */ /* 0x080fe20000400000 */
[-C--:B------:R-:W-:Y:S01]  /*21e0*/  FMUL R7, R15, R0.reuse ;  /* 0x000000000f077220 */ /* 0x080fe20000400000 */
[-C--:B------:R-:W-:Y:S01]  /*21f0*/  FMUL R15, R23, R0.reuse ;  /* 0x00000000170f7220 */ /* 0x080fe20000400000 */
[-C--:B------:R-:W-:Y:S01]  /*2200*/  FMUL R4, R25, R0.reuse ;  /* 0x0000000019047220 */ /* 0x080fe20000400000 */
[----:B------:R-:W-:Y:S01]  /*2210*/  FMUL R0, R27, R0 ;  /* 0x000000001b007220 */ /* 0x000fe20000400000 */
[----:B-1----:R-:W-:-:S04]  /*2220*/  IMAD.WIDE.U32 R2, R5, 0x2, R2 ;  /* 0x0000000205027825 */ /* 0x002fc800078e0002 */
[--C-:B---3--:R-:W-:Y:S02]  /*2230*/  HADD2.F32 R17, -RZ, R8.reuse.H0_H0 ;  /* 0x20000008ff117230 */ /* 0x108fe40000004100 */
[--C-:B------:R-:W-:Y:S02]  /*2240*/  HADD2.F32 R19, -RZ, R9.reuse.H0_H0 ;  /* 0x20000009ff137230 */ /* 0x100fe40000004100 */
[----:B------:R-:W-:Y:S02]  /*2250*/  HADD2.F32 R16, -RZ, R9.H1_H1 ;  /* 0x30000009ff107230 */ /* 0x000fe40000004100 */
[----:B------:R-:W-:Y:S01]  /*2260*/  FMUL R6, R6, R17 ;  /* 0x0000001106067220 */ /* 0x000fe20000400000 */
[----:B------:R-:W-:Y:S02]  /*2270*/  HADD2.F32 R8, -RZ, R8.H1_H1 ;  /* 0x30000008ff087230 */ /* 0x000fe40000004100 */
[----:B------:R-:W-:Y:S01]  /*2280*/  FMUL R12, R12, R19 ;  /* 0x000000130c0c7220 */ /* 0x000fe20000400000 */
[----:B------:R-:W-:-:S02]  /*2290*/  HADD2.F32 R9, -RZ, R10.H0_H0 ;  /* 0x2000000aff097230 */ /* 0x000fc40000004100 */
[----:B------:R-:W-:Y:S01]  /*22a0*/  FMUL R13, R13, R16 ;  /* 0x000000100d0d7220 */ /* 0x000fe20000400000 */
[--C-:B------:R-:W-:Y:S02]  /*22b0*/  HADD2.F32 R21, -RZ, R11.reuse.H0_H0 ;  /* 0x2000000bff157230 */ /* 0x100fe40000004100 */
[----:B------:R-:W-:Y:S01]  /*22c0*/  FMUL R7, R7, R8 ;  /* 0x0000000807077220 */ /* 0x000fe20000400000 */
[----:B------:R-:W-:Y:S02]  /*22d0*/  HADD2.F32 R10, -RZ, R10.H1_H1 ;  /* 0x3000000aff0a7230 */ /* 0x000fe40000004100 */
[----:B------:R-:W-:Y:S01]  /*22e0*/  FMUL R9, R14, R9 ;  /* 0x000000090e097220 */ /* 0x000fe20000400000 */
[----:B------:R-:W-:Y:S02]  /*22f0*/  HADD2.F32 R11, -RZ, R11.H1_H1 ;  /* 0x3000000bff0b7230 */ /* 0x000fe40000004100 */
[----:B------:R-:W-:Y:S01]  /*2300*/  FMUL R21, R4, R21 ;  /* 0x0000001504157220 */ /* 0x000fe20000400000 */
[----:B------:R-:W-:Y:S01]  /*2310*/  F2FP.F16.F32.PACK_AB R4, R7, R6 ;  /* 0x000000060704723e */ /* 0x000fe200000000ff */
[----:B------:R-:W-:Y:S01]  /*2320*/  FMUL R10, R15, R10 ;  /* 0x0000000a0f0a7220 */ /* 0x000fe20000400000 */
[----:B------:R-:W-:Y:S01]  /*2330*/  F2FP.F16.F32.PACK_AB R5, R13, R12 ;  /* 0x0000000c0d05723e */ /* 0x000fe200000000ff */
[----:B------:R-:W-:-:S03]  /*2340*/  FMUL R0, R0, R11 ;  /* 0x0000000b00007220 */ /* 0x000fc60000400000 */
[----:B------:R-:W-:Y:S02]  /*2350*/  F2FP.F16.F32.PACK_AB R6, R10, R9 ;  /* 0x000000090a06723e */ /* 0x000fe400000000ff */
[----:B------:R-:W-:-:S05]  /*2360*/  F2FP.F16.F32.PACK_AB R7, R0, R21 ;  /* 0x000000150007723e */ /* 0x000fca00000000ff */
[----:B------:R-:W-:Y:S01]  /*2370*/  STG.E.128 desc[UR8][R2.64], R4 ;  /* 0x0000000402007986 */ /* 0x000fe2000c101d08 */
[----:B------:R-:W-:Y:S05]  /*2380*/  EXIT ;  /* 0x000000000000794d */ /* 0x000fea0003800000 */
.L_x_52:
[----:B------:R-:W-:-:S00]  /*2390*/  BRA `(.L_x_52) ;  /* 0xfffffffc00fc7947 */ /* 0x000fc0000383ffff */
[----:B------:R-:W-:-:S00]  /*23a0*/  NOP ;  /* 0x0000000000007918 */ /* 0x000fc00000000000 */
        /* <DEDUP_REMOVED lines=13> */
.L_x_53:


//--------------------- .nv.shared._Z13RMSNormKernelP6__halfS0_S0_ --------------------------
	.section	.nv.shared._Z13RMSNormKernelP6__halfS0_S0_,"aw",@nobits
	.sectionflags	@""
	.align	4
.nv.shared._Z13RMSNormKernelP6__halfS0_S0_:
	.zero		1092


//--------------------- .nv.shared.reserved.0     --------------------------
	.section	.nv.shared.reserved.0,"aw",@nobits
	.weak		__nv_reservedSMEM_offset_0_alias
	.size		__nv_reservedSMEM_offset_0_alias, 0, 64
	.other		__nv_reservedSMEM_offset_0_alias,@"STO_CUDA_RESERVED_SHARED STV_DEFAULT"
__nv_reservedSMEM_offset_0_alias:
	.zero		0
	.zero		64


//--------------------- .nv.constant0._Z13RMSNormKernelP6__halfS0_S0_ --------------------------
	.section	.nv.constant0._Z13RMSNormKernelP6__halfS0_S0_,"a",@progbits
	.sectionflags	@""
	.align	4
.nv.constant0._Z13RMSNormKernelP6__halfS0_S0_:
	.zero		920


//--------------------- SYMBOLS --------------------------

	.type		.nv.reservedSmem.offset0,@object
	.size		.nv.reservedSmem.offset0,0x4
	.type		.nv.reservedSmem.cap,@object
	.size		.nv.reservedSmem.cap,0x4
